//
// Generated by NVIDIA NVVM Compiler
//
// Compiler Build ID: CL-36424714
// Cuda compilation tools, release 13.0, V13.0.88
// Based on NVVM 20.0.0
//

.version 9.0
.target sm_100
.address_size 64

	// .globl	_Z27attention_query_key_kernel1PfS_iiii
.extern .shared .align 16 .b8 sram[];

.visible .entry _Z27attention_query_key_kernel1PfS_iiii(
	.param .u64 .ptr .align 1 _Z27attention_query_key_kernel1PfS_iiii_param_0,
	.param .u64 .ptr .align 1 _Z27attention_query_key_kernel1PfS_iiii_param_1,
	.param .u32 _Z27attention_query_key_kernel1PfS_iiii_param_2,
	.param .u32 _Z27attention_query_key_kernel1PfS_iiii_param_3,
	.param .u32 _Z27attention_query_key_kernel1PfS_iiii_param_4,
	.param .u32 _Z27attention_query_key_kernel1PfS_iiii_param_5
)
{
	.reg .pred 	%p<12>;
	.reg .b32 	%r<45>;
	.reg .b32 	%f<70>;
	.reg .b64 	%rd<50>;
	.reg .b64 	%fd<8>;

	ld.param.u64 	%rd12, [_Z27attention_query_key_kernel1PfS_iiii_param_0];
	ld.param.u64 	%rd13, [_Z27attention_query_key_kernel1PfS_iiii_param_1];
	ld.param.u32 	%r20, [_Z27attention_query_key_kernel1PfS_iiii_param_2];
	ld.param.u32 	%r17, [_Z27attention_query_key_kernel1PfS_iiii_param_3];
	ld.param.u32 	%r18, [_Z27attention_query_key_kernel1PfS_iiii_param_4];
	ld.param.u32 	%r19, [_Z27attention_query_key_kernel1PfS_iiii_param_5];
	cvta.to.global.u64 	%rd1, %rd13;
	mov.u32 	%r21, %ctaid.x;
	mov.u32 	%r22, %ntid.x;
	mov.u32 	%r23, %tid.x;
	mad.lo.s32 	%r1, %r21, %r22, %r23;
	mul.lo.s32 	%r24, %r17, %r20;
	mul.lo.s32 	%r25, %r24, %r17;
	mul.lo.s32 	%r26, %r25, %r19;
	setp.ge.s32 	%p1, %r1, %r26;
	@%p1 bra 	$L__BB0_16;
	div.s32 	%r27, %r1, %r17;
	mul.lo.s32 	%r28, %r27, %r17;
	sub.s32 	%r2, %r1, %r28;
	rem.s32 	%r3, %r27, %r17;
	setp.gt.s32 	%p2, %r2, %r3;
	@%p2 bra 	$L__BB0_16;
	mul.lo.s32 	%r29, %r17, %r17;
	div.s32 	%r30, %r1, %r29;
	rem.s32 	%r31, %r30, %r19;
	mul.lo.s32 	%r32, %r29, %r19;
	div.s32 	%r33, %r1, %r32;
	mul.lo.s32 	%r34, %r18, 3;
	div.s32 	%r4, %r18, %r19;
	mul.lo.s32 	%r35, %r34, %r17;
	mul.lo.s32 	%r36, %r35, %r33;
	cvt.s64.s32 	%rd2, %r36;
	mul.lo.s32 	%r37, %r3, %r34;
	cvt.s64.s32 	%rd14, %r37;
	add.s64 	%rd15, %rd2, %rd14;
	mul.lo.s32 	%r38, %r4, %r31;
	cvt.s64.s32 	%rd3, %r38;
	add.s64 	%rd4, %rd15, %rd3;
	mul.lo.s32 	%r5, %r2, %r34;
	setp.lt.s32 	%p3, %r4, 1;
	mov.f64 	%fd7, 0d0000000000000000;
	@%p3 bra 	$L__BB0_15;
	cvt.s64.s32 	%rd16, %r18;
	cvt.s64.s32 	%rd17, %r5;
	add.s64 	%rd18, %rd17, %rd16;
	add.s64 	%rd19, %rd18, %rd2;
	add.s64 	%rd5, %rd19, %rd3;
	and.b32  	%r6, %r4, 7;
	setp.lt.u32 	%p4, %r4, 8;
	mov.f32 	%f69, 0f00000000;
	mov.b32 	%r43, 0;
	@%p4 bra 	$L__BB0_6;
	and.b32  	%r43, %r4, 2147483640;
	neg.s32 	%r41, %r43;
	shl.b64 	%rd20, %rd4, 2;
	add.s64 	%rd21, %rd20, %rd1;
	add.s64 	%rd49, %rd21, 16;
	shl.b64 	%rd22, %rd5, 2;
	add.s64 	%rd23, %rd22, %rd1;
	add.s64 	%rd48, %rd23, 16;
	mov.f32 	%f69, 0f00000000;
$L__BB0_5:
	.pragma "nounroll";
	ld.global.f32 	%f16, [%rd49+-16];
	ld.global.f32 	%f17, [%rd48+-16];
	fma.rn.f32 	%f18, %f16, %f17, %f69;
	ld.global.f32 	%f19, [%rd49+-12];
	ld.global.f32 	%f20, [%rd48+-12];
	fma.rn.f32 	%f21, %f19, %f20, %f18;
	ld.global.f32 	%f22, [%rd49+-8];
	ld.global.f32 	%f23, [%rd48+-8];
	fma.rn.f32 	%f24, %f22, %f23, %f21;
	ld.global.f32 	%f25, [%rd49+-4];
	ld.global.f32 	%f26, [%rd48+-4];
	fma.rn.f32 	%f27, %f25, %f26, %f24;
	ld.global.f32 	%f28, [%rd49];
	ld.global.f32 	%f29, [%rd48];
	fma.rn.f32 	%f30, %f28, %f29, %f27;
	ld.global.f32 	%f31, [%rd49+4];
	ld.global.f32 	%f32, [%rd48+4];
	fma.rn.f32 	%f33, %f31, %f32, %f30;
	ld.global.f32 	%f34, [%rd49+8];
	ld.global.f32 	%f35, [%rd48+8];
	fma.rn.f32 	%f36, %f34, %f35, %f33;
	ld.global.f32 	%f37, [%rd49+12];
	ld.global.f32 	%f38, [%rd48+12];
	fma.rn.f32 	%f69, %f37, %f38, %f36;
	add.s32 	%r41, %r41, 8;
	add.s64 	%rd49, %rd49, 32;
	add.s64 	%rd48, %rd48, 32;
	setp.ne.s32 	%p5, %r41, 0;
	@%p5 bra 	$L__BB0_5;
$L__BB0_6:
	setp.eq.s32 	%p6, %r6, 0;
	@%p6 bra 	$L__BB0_14;
	and.b32  	%r12, %r4, 3;
	setp.lt.u32 	%p7, %r6, 4;
	@%p7 bra 	$L__BB0_9;
	cvt.u64.u32 	%rd24, %r43;
	add.s64 	%rd25, %rd4, %rd24;
	shl.b64 	%rd26, %rd25, 2;
	add.s64 	%rd27, %rd1, %rd26;
	ld.global.f32 	%f40, [%rd27];
	add.s64 	%rd28, %rd5, %rd24;
	shl.b64 	%rd29, %rd28, 2;
	add.s64 	%rd30, %rd1, %rd29;
	ld.global.f32 	%f41, [%rd30];
	fma.rn.f32 	%f42, %f40, %f41, %f69;
	ld.global.f32 	%f43, [%rd27+4];
	ld.global.f32 	%f44, [%rd30+4];
	fma.rn.f32 	%f45, %f43, %f44, %f42;
	ld.global.f32 	%f46, [%rd27+8];
	ld.global.f32 	%f47, [%rd30+8];
	fma.rn.f32 	%f48, %f46, %f47, %f45;
	ld.global.f32 	%f49, [%rd27+12];
	ld.global.f32 	%f50, [%rd30+12];
	fma.rn.f32 	%f69, %f49, %f50, %f48;
	add.s32 	%r43, %r43, 4;
$L__BB0_9:
	setp.eq.s32 	%p8, %r12, 0;
	@%p8 bra 	$L__BB0_14;
	setp.eq.s32 	%p9, %r12, 1;
	@%p9 bra 	$L__BB0_12;
	cvt.u64.u32 	%rd31, %r43;
	add.s64 	%rd32, %rd4, %rd31;
	shl.b64 	%rd33, %rd32, 2;
	add.s64 	%rd34, %rd1, %rd33;
	ld.global.f32 	%f52, [%rd34];
	add.s64 	%rd35, %rd5, %rd31;
	shl.b64 	%rd36, %rd35, 2;
	add.s64 	%rd37, %rd1, %rd36;
	ld.global.f32 	%f53, [%rd37];
	fma.rn.f32 	%f54, %f52, %f53, %f69;
	ld.global.f32 	%f55, [%rd34+4];
	ld.global.f32 	%f56, [%rd37+4];
	fma.rn.f32 	%f69, %f55, %f56, %f54;
	add.s32 	%r43, %r43, 2;
$L__BB0_12:
	and.b32  	%r40, %r4, 1;
	setp.eq.b32 	%p10, %r40, 1;
	not.pred 	%p11, %p10;
	@%p11 bra 	$L__BB0_14;
	cvt.u64.u32 	%rd38, %r43;
	add.s64 	%rd39, %rd4, %rd38;
	shl.b64 	%rd40, %rd39, 2;
	add.s64 	%rd41, %rd1, %rd40;
	ld.global.f32 	%f57, [%rd41];
	add.s64 	%rd42, %rd5, %rd38;
	shl.b64 	%rd43, %rd42, 2;
	add.s64 	%rd44, %rd1, %rd43;
	ld.global.f32 	%f58, [%rd44];
	fma.rn.f32 	%f69, %f57, %f58, %f69;
$L__BB0_14:
	cvt.f64.f32 	%fd7, %f69;
$L__BB0_15:
	cvt.rn.f32.s32 	%f59, %r4;
	sqrt.rn.f32 	%f60, %f59;
	cvt.f64.f32 	%fd4, %f60;
	rcp.rn.f64 	%fd5, %fd4;
	mul.f64 	%fd6, %fd7, %fd5;
	cvt.rn.f32.f64 	%f61, %fd6;
	cvta.to.global.u64 	%rd45, %rd12;
	mul.wide.s32 	%rd46, %r1, 4;
	add.s64 	%rd47, %rd45, %rd46;
	st.global.f32 	[%rd47], %f61;
$L__BB0_16:
	ret;

}
	// .globl	_Z25attention_softmax_kernel1PfS_iii
.visible .entry _Z25attention_softmax_kernel1PfS_iii(
	.param .u64 .ptr .align 1 _Z25attention_softmax_kernel1PfS_iii_param_0,
	.param .u64 .ptr .align 1 _Z25attention_softmax_kernel1PfS_iii_param_1,
	.param .u32 _Z25attention_softmax_kernel1PfS_iii_param_2,
	.param .u32 _Z25attention_softmax_kernel1PfS_iii_param_3,
	.param .u32 _Z25attention_softmax_kernel1PfS_iii_param_4
)
{
	.reg .pred 	%p<70>;
	.reg .b32 	%r<107>;
	.reg .b32 	%f<198>;
	.reg .b64 	%rd<66>;

	ld.param.u64 	%rd29, [_Z25attention_softmax_kernel1PfS_iii_param_0];
	ld.param.u64 	%rd30, [_Z25attention_softmax_kernel1PfS_iii_param_1];
	ld.param.u32 	%r47, [_Z25attention_softmax_kernel1PfS_iii_param_2];
	ld.param.u32 	%r45, [_Z25attention_softmax_kernel1PfS_iii_param_3];
	ld.param.u32 	%r46, [_Z25attention_softmax_kernel1PfS_iii_param_4];
	mov.u32 	%r48, %ctaid.x;
	mov.u32 	%r49, %ntid.x;
	mov.u32 	%r50, %tid.x;
	mad.lo.s32 	%r1, %r48, %r49, %r50;
	mul.lo.s32 	%r51, %r45, %r47;
	mul.lo.s32 	%r52, %r51, %r46;
	setp.ge.s32 	%p1, %r1, %r52;
	@%p1 bra 	$L__BB1_77;
	cvta.to.global.u64 	%rd1, %rd30;
	cvta.to.global.u64 	%rd2, %rd29;
	div.s32 	%r53, %r1, %r46;
	mul.lo.s32 	%r54, %r53, %r46;
	sub.s32 	%r55, %r1, %r54;
	rem.s32 	%r2, %r53, %r45;
	mul.lo.s32 	%r56, %r46, %r45;
	div.s32 	%r57, %r1, %r56;
	mul.lo.s32 	%r58, %r45, %r45;
	mul.lo.s32 	%r59, %r58, %r46;
	mul.lo.s32 	%r60, %r59, %r57;
	cvt.s64.s32 	%rd31, %r60;
	mul.lo.s32 	%r61, %r58, %r55;
	cvt.s64.s32 	%rd32, %r61;
	mul.lo.s32 	%r62, %r2, %r45;
	cvt.s64.s32 	%rd33, %r62;
	add.s64 	%rd34, %rd33, %rd32;
	add.s64 	%rd3, %rd34, %rd31;
	setp.lt.s32 	%p2, %r2, 0;
	mov.f32 	%f191, 0fC61C4000;
	@%p2 bra 	$L__BB1_14;
	add.s32 	%r3, %r2, 1;
	and.b32  	%r4, %r3, 15;
	setp.lt.u32 	%p3, %r2, 15;
	mov.f32 	%f191, 0fC61C4000;
	mov.b32 	%r95, 0;
	@%p3 bra 	$L__BB1_5;
	and.b32  	%r95, %r3, -16;
	neg.s32 	%r99, %r95;
	shl.b64 	%rd35, %rd3, 2;
	add.s64 	%rd36, %rd35, %rd1;
	add.s64 	%rd60, %rd36, 32;
	mov.f32 	%f191, 0fC61C4000;
$L__BB1_4:
	.pragma "nounroll";
	ld.global.f32 	%f26, [%rd60+-32];
	setp.gt.f32 	%p4, %f26, %f191;
	selp.f32 	%f27, %f26, %f191, %p4;
	ld.global.f32 	%f28, [%rd60+-28];
	setp.gt.f32 	%p5, %f28, %f27;
	selp.f32 	%f29, %f28, %f27, %p5;
	ld.global.f32 	%f30, [%rd60+-24];
	setp.gt.f32 	%p6, %f30, %f29;
	selp.f32 	%f31, %f30, %f29, %p6;
	ld.global.f32 	%f32, [%rd60+-20];
	setp.gt.f32 	%p7, %f32, %f31;
	selp.f32 	%f33, %f32, %f31, %p7;
	ld.global.f32 	%f34, [%rd60+-16];
	setp.gt.f32 	%p8, %f34, %f33;
	selp.f32 	%f35, %f34, %f33, %p8;
	ld.global.f32 	%f36, [%rd60+-12];
	setp.gt.f32 	%p9, %f36, %f35;
	selp.f32 	%f37, %f36, %f35, %p9;
	ld.global.f32 	%f38, [%rd60+-8];
	setp.gt.f32 	%p10, %f38, %f37;
	selp.f32 	%f39, %f38, %f37, %p10;
	ld.global.f32 	%f40, [%rd60+-4];
	setp.gt.f32 	%p11, %f40, %f39;
	selp.f32 	%f41, %f40, %f39, %p11;
	ld.global.f32 	%f42, [%rd60];
	setp.gt.f32 	%p12, %f42, %f41;
	selp.f32 	%f43, %f42, %f41, %p12;
	ld.global.f32 	%f44, [%rd60+4];
	setp.gt.f32 	%p13, %f44, %f43;
	selp.f32 	%f45, %f44, %f43, %p13;
	ld.global.f32 	%f46, [%rd60+8];
	setp.gt.f32 	%p14, %f46, %f45;
	selp.f32 	%f47, %f46, %f45, %p14;
	ld.global.f32 	%f48, [%rd60+12];
	setp.gt.f32 	%p15, %f48, %f47;
	selp.f32 	%f49, %f48, %f47, %p15;
	ld.global.f32 	%f50, [%rd60+16];
	setp.gt.f32 	%p16, %f50, %f49;
	selp.f32 	%f51, %f50, %f49, %p16;
	ld.global.f32 	%f52, [%rd60+20];
	setp.gt.f32 	%p17, %f52, %f51;
	selp.f32 	%f53, %f52, %f51, %p17;
	ld.global.f32 	%f54, [%rd60+24];
	setp.gt.f32 	%p18, %f54, %f53;
	selp.f32 	%f55, %f54, %f53, %p18;
	ld.global.f32 	%f56, [%rd60+28];
	setp.gt.f32 	%p19, %f56, %f55;
	selp.f32 	%f191, %f56, %f55, %p19;
	add.s32 	%r99, %r99, 16;
	add.s64 	%rd60, %rd60, 64;
	setp.eq.s32 	%p20, %r99, 0;
	@%p20 bra 	$L__BB1_5;
	bra.uni 	$L__BB1_4;
$L__BB1_5:
	setp.eq.s32 	%p21, %r4, 0;
	@%p21 bra 	$L__BB1_14;
	shl.b64 	%rd37, %rd3, 2;
	add.s64 	%rd5, %rd1, %rd37;
	and.b32  	%r8, %r3, 7;
	setp.lt.u32 	%p22, %r4, 8;
	@%p22 bra 	$L__BB1_8;
	mul.wide.u32 	%rd38, %r95, 4;
	add.s64 	%rd39, %rd5, %rd38;
	ld.global.f32 	%f58, [%rd39];
	setp.gt.f32 	%p23, %f58, %f191;
	selp.f32 	%f59, %f58, %f191, %p23;
	ld.global.f32 	%f60, [%rd39+4];
	setp.gt.f32 	%p24, %f60, %f59;
	selp.f32 	%f61, %f60, %f59, %p24;
	ld.global.f32 	%f62, [%rd39+8];
	setp.gt.f32 	%p25, %f62, %f61;
	selp.f32 	%f63, %f62, %f61, %p25;
	ld.global.f32 	%f64, [%rd39+12];
	setp.gt.f32 	%p26, %f64, %f63;
	selp.f32 	%f65, %f64, %f63, %p26;
	ld.global.f32 	%f66, [%rd39+16];
	setp.gt.f32 	%p27, %f66, %f65;
	selp.f32 	%f67, %f66, %f65, %p27;
	ld.global.f32 	%f68, [%rd39+20];
	setp.gt.f32 	%p28, %f68, %f67;
	selp.f32 	%f69, %f68, %f67, %p28;
	ld.global.f32 	%f70, [%rd39+24];
	setp.gt.f32 	%p29, %f70, %f69;
	selp.f32 	%f71, %f70, %f69, %p29;
	ld.global.f32 	%f72, [%rd39+28];
	setp.gt.f32 	%p30, %f72, %f71;
	selp.f32 	%f191, %f72, %f71, %p30;
	add.s32 	%r95, %r95, 8;
$L__BB1_8:
	setp.eq.s32 	%p31, %r8, 0;
	@%p31 bra 	$L__BB1_14;
	and.b32  	%r11, %r3, 3;
	setp.lt.u32 	%p32, %r8, 4;
	@%p32 bra 	$L__BB1_11;
	mul.wide.u32 	%rd40, %r95, 4;
	add.s64 	%rd41, %rd5, %rd40;
	ld.global.f32 	%f74, [%rd41];
	setp.gt.f32 	%p33, %f74, %f191;
	selp.f32 	%f75, %f74, %f191, %p33;
	ld.global.f32 	%f76, [%rd41+4];
	setp.gt.f32 	%p34, %f76, %f75;
	selp.f32 	%f77, %f76, %f75, %p34;
	ld.global.f32 	%f78, [%rd41+8];
	setp.gt.f32 	%p35, %f78, %f77;
	selp.f32 	%f79, %f78, %f77, %p35;
	ld.global.f32 	%f80, [%rd41+12];
	setp.gt.f32 	%p36, %f80, %f79;
	selp.f32 	%f191, %f80, %f79, %p36;
	add.s32 	%r95, %r95, 4;
$L__BB1_11:
	setp.eq.s32 	%p37, %r11, 0;
	@%p37 bra 	$L__BB1_14;
	mul.wide.u32 	%rd43, %r95, 4;
	add.s64 	%rd44, %rd37, %rd43;
	add.s64 	%rd59, %rd1, %rd44;
	neg.s32 	%r98, %r11;
$L__BB1_13:
	.pragma "nounroll";
	ld.global.f32 	%f81, [%rd59];
	setp.gt.f32 	%p38, %f81, %f191;
	selp.f32 	%f191, %f81, %f191, %p38;
	add.s64 	%rd59, %rd59, 4;
	add.s32 	%r98, %r98, 1;
	setp.ne.s32 	%p39, %r98, 0;
	@%p39 bra 	$L__BB1_13;
$L__BB1_14:
	setp.lt.s32 	%p40, %r2, 0;
	mov.f32 	%f197, 0f00000000;
	@%p40 bra 	$L__BB1_21;
	add.s32 	%r17, %r2, 1;
	and.b32  	%r18, %r17, 3;
	setp.lt.u32 	%p41, %r2, 3;
	mov.f32 	%f197, 0f00000000;
	mov.b32 	%r101, 0;
	@%p41 bra 	$L__BB1_18;
	and.b32  	%r101, %r17, -4;
	neg.s32 	%r100, %r101;
	shl.b64 	%rd45, %rd3, 2;
	add.s64 	%rd46, %rd45, 8;
	add.s64 	%rd62, %rd1, %rd46;
	add.s64 	%rd61, %rd2, %rd46;
	mov.f32 	%f197, 0f00000000;
$L__BB1_17:
	ld.global.f32 	%f86, [%rd62+-8];
	sub.f32 	%f87, %f86, %f191;
	fma.rn.f32 	%f88, %f87, 0f3BBB989D, 0f3F000000;
	cvt.sat.f32.f32 	%f89, %f88;
	mov.f32 	%f90, 0f4B400001;
	mov.f32 	%f91, 0f437C0000;
	fma.rm.f32 	%f92, %f89, %f91, %f90;
	add.f32 	%f93, %f92, 0fCB40007F;
	neg.f32 	%f94, %f93;
	fma.rn.f32 	%f95, %f87, 0f3FB8AA3B, %f94;
	fma.rn.f32 	%f96, %f87, 0f32A57060, %f95;
	mov.b32 	%r65, %f92;
	shl.b32 	%r66, %r65, 23;
	mov.b32 	%f97, %r66;
	ex2.approx.ftz.f32 	%f98, %f96;
	mul.f32 	%f99, %f98, %f97;
	add.f32 	%f100, %f197, %f99;
	st.global.f32 	[%rd61+-8], %f99;
	ld.global.f32 	%f101, [%rd62+-4];
	sub.f32 	%f102, %f101, %f191;
	fma.rn.f32 	%f103, %f102, 0f3BBB989D, 0f3F000000;
	cvt.sat.f32.f32 	%f104, %f103;
	fma.rm.f32 	%f105, %f104, %f91, %f90;
	add.f32 	%f106, %f105, 0fCB40007F;
	neg.f32 	%f107, %f106;
	fma.rn.f32 	%f108, %f102, 0f3FB8AA3B, %f107;
	fma.rn.f32 	%f109, %f102, 0f32A57060, %f108;
	mov.b32 	%r67, %f105;
	shl.b32 	%r68, %r67, 23;
	mov.b32 	%f110, %r68;
	ex2.approx.ftz.f32 	%f111, %f109;
	mul.f32 	%f112, %f111, %f110;
	add.f32 	%f113, %f100, %f112;
	st.global.f32 	[%rd61+-4], %f112;
	ld.global.f32 	%f114, [%rd62];
	sub.f32 	%f115, %f114, %f191;
	fma.rn.f32 	%f116, %f115, 0f3BBB989D, 0f3F000000;
	cvt.sat.f32.f32 	%f117, %f116;
	fma.rm.f32 	%f118, %f117, %f91, %f90;
	add.f32 	%f119, %f118, 0fCB40007F;
	neg.f32 	%f120, %f119;
	fma.rn.f32 	%f121, %f115, 0f3FB8AA3B, %f120;
	fma.rn.f32 	%f122, %f115, 0f32A57060, %f121;
	mov.b32 	%r69, %f118;
	shl.b32 	%r70, %r69, 23;
	mov.b32 	%f123, %r70;
	ex2.approx.ftz.f32 	%f124, %f122;
	mul.f32 	%f125, %f124, %f123;
	add.f32 	%f126, %f113, %f125;
	st.global.f32 	[%rd61], %f125;
	ld.global.f32 	%f127, [%rd62+4];
	sub.f32 	%f128, %f127, %f191;
	fma.rn.f32 	%f129, %f128, 0f3BBB989D, 0f3F000000;
	cvt.sat.f32.f32 	%f130, %f129;
	fma.rm.f32 	%f131, %f130, %f91, %f90;
	add.f32 	%f132, %f131, 0fCB40007F;
	neg.f32 	%f133, %f132;
	fma.rn.f32 	%f134, %f128, 0f3FB8AA3B, %f133;
	fma.rn.f32 	%f135, %f128, 0f32A57060, %f134;
	mov.b32 	%r71, %f131;
	shl.b32 	%r72, %r71, 23;
	mov.b32 	%f136, %r72;
	ex2.approx.ftz.f32 	%f137, %f135;
	mul.f32 	%f138, %f137, %f136;
	add.f32 	%f197, %f126, %f138;
	st.global.f32 	[%rd61+4], %f138;
	add.s32 	%r100, %r100, 4;
	add.s64 	%rd62, %rd62, 16;
	add.s64 	%rd61, %rd61, 16;
	setp.ne.s32 	%p42, %r100, 0;
	@%p42 bra 	$L__BB1_17;
$L__BB1_18:
	setp.eq.s32 	%p43, %r18, 0;
	@%p43 bra 	$L__BB1_21;
	shl.b64 	%rd47, %rd3, 2;
	mul.wide.u32 	%rd48, %r101, 4;
	add.s64 	%rd49, %rd47, %rd48;
	add.s64 	%rd64, %rd2, %rd49;
	add.s64 	%rd63, %rd1, %rd49;
	neg.s32 	%r102, %r18;
$L__BB1_20:
	.pragma "nounroll";
	ld.global.f32 	%f139, [%rd63];
	sub.f32 	%f140, %f139, %f191;
	fma.rn.f32 	%f141, %f140, 0f3BBB989D, 0f3F000000;
	cvt.sat.f32.f32 	%f142, %f141;
	mov.f32 	%f143, 0f4B400001;
	mov.f32 	%f144, 0f437C0000;
	fma.rm.f32 	%f145, %f142, %f144, %f143;
	add.f32 	%f146, %f145, 0fCB40007F;
	neg.f32 	%f147, %f146;
	fma.rn.f32 	%f148, %f140, 0f3FB8AA3B, %f147;
	fma.rn.f32 	%f149, %f140, 0f32A57060, %f148;
	mov.b32 	%r73, %f145;
	shl.b32 	%r74, %r73, 23;
	mov.b32 	%f150, %r74;
	ex2.approx.ftz.f32 	%f151, %f149;
	mul.f32 	%f152, %f151, %f150;
	add.f32 	%f197, %f197, %f152;
	st.global.f32 	[%rd64], %f152;
	add.s64 	%rd64, %rd64, 4;
	add.s64 	%rd63, %rd63, 4;
	add.s32 	%r102, %r102, 1;
	setp.ne.s32 	%p44, %r102, 0;
	@%p44 bra 	$L__BB1_20;
$L__BB1_21:
	setp.eq.f32 	%p45, %f197, 0f00000000;
	rcp.rn.f32 	%f153, %f197;
	selp.f32 	%f21, 0f00000000, %f153, %p45;
	setp.lt.s32 	%p46, %r45, 1;
	@%p46 bra 	$L__BB1_77;
	and.b32  	%r29, %r45, 7;
	setp.lt.u32 	%p47, %r45, 8;
	mov.b32 	%r105, 0;
	@%p47 bra 	$L__BB1_49;
	and.b32  	%r105, %r45, 2147483640;
	shl.b64 	%rd50, %rd3, 2;
	add.s64 	%rd51, %rd50, %rd2;
	add.s64 	%rd65, %rd51, 16;
	mov.b32 	%r103, 0;
$L__BB1_24:
	.pragma "nounroll";
	setp.gt.s32 	%p48, %r103, %r2;
	@%p48 bra 	$L__BB1_26;
	ld.global.f32 	%f154, [%rd65+-16];
	mul.f32 	%f155, %f21, %f154;
	st.global.f32 	[%rd65+-16], %f155;
	bra.uni 	$L__BB1_27;
$L__BB1_26:
	mov.b32 	%r77, 0;
	st.global.u32 	[%rd65+-16], %r77;
$L__BB1_27:
	setp.ge.s32 	%p49, %r103, %r2;
	@%p49 bra 	$L__BB1_29;
	ld.global.f32 	%f156, [%rd65+-12];
	mul.f32 	%f157, %f21, %f156;
	st.global.f32 	[%rd65+-12], %f157;
	bra.uni 	$L__BB1_30;
$L__BB1_29:
	mov.b32 	%r78, 0;
	st.global.u32 	[%rd65+-12], %r78;
$L__BB1_30:
	add.s32 	%r32, %r103, 2;
	setp.gt.s32 	%p50, %r32, %r2;
	@%p50 bra 	$L__BB1_32;
	ld.global.f32 	%f158, [%rd65+-8];
	mul.f32 	%f159, %f21, %f158;
	st.global.f32 	[%rd65+-8], %f159;
	bra.uni 	$L__BB1_33;
$L__BB1_32:
	mov.b32 	%r79, 0;
	st.global.u32 	[%rd65+-8], %r79;
$L__BB1_33:
	add.s32 	%r33, %r32, 1;
	setp.gt.s32 	%p51, %r33, %r2;
	@%p51 bra 	$L__BB1_35;
	ld.global.f32 	%f160, [%rd65+-4];
	mul.f32 	%f161, %f21, %f160;
	st.global.f32 	[%rd65+-4], %f161;
	bra.uni 	$L__BB1_36;
$L__BB1_35:
	mov.b32 	%r80, 0;
	st.global.u32 	[%rd65+-4], %r80;
$L__BB1_36:
	add.s32 	%r34, %r33, 1;
	setp.gt.s32 	%p52, %r34, %r2;
	@%p52 bra 	$L__BB1_38;
	ld.global.f32 	%f162, [%rd65];
	mul.f32 	%f163, %f21, %f162;
	st.global.f32 	[%rd65], %f163;
	bra.uni 	$L__BB1_39;
$L__BB1_38:
	mov.b32 	%r81, 0;
	st.global.u32 	[%rd65], %r81;
$L__BB1_39:
	add.s32 	%r35, %r34, 1;
	setp.gt.s32 	%p53, %r35, %r2;
	@%p53 bra 	$L__BB1_41;
	ld.global.f32 	%f164, [%rd65+4];
	mul.f32 	%f165, %f21, %f164;
	st.global.f32 	[%rd65+4], %f165;
	bra.uni 	$L__BB1_42;
$L__BB1_41:
	mov.b32 	%r82, 0;
	st.global.u32 	[%rd65+4], %r82;
$L__BB1_42:
	add.s32 	%r36, %r35, 1;
	setp.gt.s32 	%p54, %r36, %r2;
	@%p54 bra 	$L__BB1_44;
	ld.global.f32 	%f166, [%rd65+8];
	mul.f32 	%f167, %f21, %f166;
	st.global.f32 	[%rd65+8], %f167;
	bra.uni 	$L__BB1_45;
$L__BB1_44:
	mov.b32 	%r83, 0;
	st.global.u32 	[%rd65+8], %r83;
$L__BB1_45:
	add.s32 	%r37, %r36, 1;
	setp.gt.s32 	%p55, %r37, %r2;
	@%p55 bra 	$L__BB1_47;
	ld.global.f32 	%f168, [%rd65+12];
	mul.f32 	%f169, %f21, %f168;
	st.global.f32 	[%rd65+12], %f169;
	bra.uni 	$L__BB1_48;
$L__BB1_47:
	mov.b32 	%r84, 0;
	st.global.u32 	[%rd65+12], %r84;
$L__BB1_48:
	add.s64 	%rd65, %rd65, 32;
	add.s32 	%r103, %r37, 1;
	setp.ne.s32 	%p56, %r103, %r105;
	@%p56 bra 	$L__BB1_24;
$L__BB1_49:
	setp.eq.s32 	%p57, %r29, 0;
	@%p57 bra 	$L__BB1_77;
	shl.b64 	%rd52, %rd3, 2;
	add.s64 	%rd26, %rd2, %rd52;
	and.b32  	%r40, %r45, 3;
	setp.lt.u32 	%p58, %r29, 4;
	@%p58 bra 	$L__BB1_64;
	setp.gt.s32 	%p59, %r105, %r2;
	mul.wide.u32 	%rd53, %r105, 4;
	add.s64 	%rd27, %rd26, %rd53;
	@%p59 bra 	$L__BB1_53;
	ld.global.f32 	%f170, [%rd27];
	mul.f32 	%f171, %f21, %f170;
	st.global.f32 	[%rd27], %f171;
	bra.uni 	$L__BB1_54;
$L__BB1_53:
	mov.b32 	%r85, 0;
	st.global.u32 	[%rd27], %r85;
$L__BB1_54:
	setp.ge.s32 	%p60, %r105, %r2;
	@%p60 bra 	$L__BB1_56;
	ld.global.f32 	%f172, [%rd27+4];
	mul.f32 	%f173, %f21, %f172;
	st.global.f32 	[%rd27+4], %f173;
	bra.uni 	$L__BB1_57;
$L__BB1_56:
	mov.b32 	%r86, 0;
	st.global.u32 	[%rd27+4], %r86;
$L__BB1_57:
	add.s32 	%r87, %r105, 2;
	setp.gt.s32 	%p61, %r87, %r2;
	@%p61 bra 	$L__BB1_59;
	ld.global.f32 	%f174, [%rd27+8];
	mul.f32 	%f175, %f21, %f174;
	st.global.f32 	[%rd27+8], %f175;
	bra.uni 	$L__BB1_60;
$L__BB1_59:
	mov.b32 	%r88, 0;
	st.global.u32 	[%rd27+8], %r88;
$L__BB1_60:
	add.s32 	%r89, %r105, 3;
	setp.gt.s32 	%p62, %r89, %r2;
	@%p62 bra 	$L__BB1_62;
	ld.global.f32 	%f176, [%rd27+12];
	mul.f32 	%f177, %f21, %f176;
	st.global.f32 	[%rd27+12], %f177;
	bra.uni 	$L__BB1_63;
$L__BB1_62:
	mov.b32 	%r90, 0;
	st.global.u32 	[%rd27+12], %r90;
$L__BB1_63:
	add.s32 	%r105, %r105, 4;
$L__BB1_64:
	setp.eq.s32 	%p63, %r40, 0;
	@%p63 bra 	$L__BB1_77;
	setp.eq.s32 	%p64, %r40, 1;
	@%p64 bra 	$L__BB1_73;
	setp.gt.s32 	%p65, %r105, %r2;
	mul.wide.u32 	%rd54, %r105, 4;
	add.s64 	%rd28, %rd26, %rd54;
	@%p65 bra 	$L__BB1_68;
	ld.global.f32 	%f178, [%rd28];
	mul.f32 	%f179, %f21, %f178;
	st.global.f32 	[%rd28], %f179;
	bra.uni 	$L__BB1_69;
$L__BB1_68:
	mov.b32 	%r91, 0;
	st.global.u32 	[%rd28], %r91;
$L__BB1_69:
	setp.ge.s32 	%p66, %r105, %r2;
	@%p66 bra 	$L__BB1_71;
	ld.global.f32 	%f180, [%rd28+4];
	mul.f32 	%f181, %f21, %f180;
	st.global.f32 	[%rd28+4], %f181;
	bra.uni 	$L__BB1_72;
$L__BB1_71:
	mov.b32 	%r92, 0;
	st.global.u32 	[%rd28+4], %r92;
$L__BB1_72:
	add.s32 	%r105, %r105, 2;
$L__BB1_73:
	and.b32  	%r93, %r45, 1;
	setp.eq.b32 	%p67, %r93, 1;
	not.pred 	%p68, %p67;
	@%p68 bra 	$L__BB1_77;
	setp.gt.s32 	%p69, %r105, %r2;
	@%p69 bra 	$L__BB1_76;
	mul.wide.u32 	%rd55, %r105, 4;
	add.s64 	%rd56, %rd26, %rd55;
	ld.global.f32 	%f182, [%rd56];
	mul.f32 	%f183, %f21, %f182;
	st.global.f32 	[%rd56], %f183;
	bra.uni 	$L__BB1_77;
$L__BB1_76:
	mul.wide.u32 	%rd57, %r105, 4;
	add.s64 	%rd58, %rd26, %rd57;
	mov.b32 	%r94, 0;
	st.global.u32 	[%rd58], %r94;
$L__BB1_77:
	ret;

}
	// .globl	_Z23attention_value_kernel1PfS_S_iiii
.visible .entry _Z23attention_value_kernel1PfS_S_iiii(
	.param .u64 .ptr .align 1 _Z23attention_value_kernel1PfS_S_iiii_param_0,
	.param .u64 .ptr .align 1 _Z23attention_value_kernel1PfS_S_iiii_param_1,
	.param .u64 .ptr .align 1 _Z23attention_value_kernel1PfS_S_iiii_param_2,
	.param .u32 _Z23attention_value_kernel1PfS_S_iiii_param_3,
	.param .u32 _Z23attention_value_kernel1PfS_S_iiii_param_4,
	.param .u32 _Z23attention_value_kernel1PfS_S_iiii_param_5,
	.param .u32 _Z23attention_value_kernel1PfS_S_iiii_param_6
)
{
	.reg .pred 	%p<23>;
	.reg .b32 	%r<83>;
	.reg .b32 	%f<95>;
	.reg .b64 	%rd<71>;

	ld.param.u64 	%rd20, [_Z23attention_value_kernel1PfS_S_iiii_param_0];
	ld.param.u64 	%rd22, [_Z23attention_value_kernel1PfS_S_iiii_param_2];
	ld.param.u32 	%r41, [_Z23attention_value_kernel1PfS_S_iiii_param_3];
	ld.param.u32 	%r38, [_Z23attention_value_kernel1PfS_S_iiii_param_4];
	ld.param.u32 	%r39, [_Z23attention_value_kernel1PfS_S_iiii_param_5];
	ld.param.u32 	%r40, [_Z23attention_value_kernel1PfS_S_iiii_param_6];
	cvta.to.global.u64 	%rd1, %rd22;
	mov.u32 	%r42, %ctaid.x;
	mov.u32 	%r43, %ntid.x;
	mov.u32 	%r44, %tid.x;
	mad.lo.s32 	%r1, %r42, %r43, %r44;
	mul.lo.s32 	%r45, %r38, %r41;
	mul.lo.s32 	%r46, %r45, %r40;
	setp.ge.s32 	%p1, %r1, %r46;
	@%p1 bra 	$L__BB2_31;
	cvta.to.global.u64 	%rd2, %rd20;
	div.s32 	%r47, %r1, %r40;
	mul.lo.s32 	%r48, %r47, %r40;
	sub.s32 	%r49, %r1, %r48;
	rem.s32 	%r2, %r47, %r38;
	mul.lo.s32 	%r50, %r40, %r38;
	div.s32 	%r51, %r1, %r50;
	mul.lo.s32 	%r3, %r39, 3;
	div.s32 	%r4, %r39, %r40;
	mul.lo.s32 	%r5, %r51, %r38;
	mul.lo.s32 	%r52, %r5, %r39;
	cvt.s64.s32 	%rd23, %r52;
	mul.lo.s32 	%r53, %r2, %r39;
	cvt.s64.s32 	%rd24, %r53;
	add.s64 	%rd25, %rd23, %rd24;
	mul.lo.s32 	%r54, %r4, %r49;
	cvt.s64.s32 	%rd3, %r54;
	add.s64 	%rd4, %rd25, %rd3;
	shl.b64 	%rd26, %rd4, 2;
	add.s64 	%rd5, %rd2, %rd26;
	mul.lo.s32 	%r55, %r38, %r38;
	mul.lo.s32 	%r56, %r55, %r40;
	mul.lo.s32 	%r57, %r56, %r51;
	cvt.s64.s32 	%rd6, %r57;
	mul.lo.s32 	%r6, %r55, %r49;
	setp.lt.s32 	%p2, %r4, 1;
	@%p2 bra 	$L__BB2_14;
	and.b32  	%r7, %r4, 15;
	setp.lt.u32 	%p3, %r4, 16;
	mov.b32 	%r72, 0;
	@%p3 bra 	$L__BB2_5;
	and.b32  	%r72, %r4, 2147483632;
	mov.b32 	%r82, 0;
$L__BB2_4:
	.pragma "nounroll";
	mul.wide.u32 	%rd27, %r82, 4;
	add.s64 	%rd28, %rd5, %rd27;
	mov.b32 	%r60, 0;
	st.global.u32 	[%rd28], %r60;
	st.global.u32 	[%rd28+4], %r60;
	st.global.u32 	[%rd28+8], %r60;
	st.global.u32 	[%rd28+12], %r60;
	st.global.u32 	[%rd28+16], %r60;
	st.global.u32 	[%rd28+20], %r60;
	st.global.u32 	[%rd28+24], %r60;
	st.global.u32 	[%rd28+28], %r60;
	st.global.u32 	[%rd28+32], %r60;
	st.global.u32 	[%rd28+36], %r60;
	st.global.u32 	[%rd28+40], %r60;
	st.global.u32 	[%rd28+44], %r60;
	st.global.u32 	[%rd28+48], %r60;
	st.global.u32 	[%rd28+52], %r60;
	st.global.u32 	[%rd28+56], %r60;
	st.global.u32 	[%rd28+60], %r60;
	add.s32 	%r82, %r82, 16;
	setp.eq.s32 	%p4, %r82, %r72;
	@%p4 bra 	$L__BB2_5;
	bra.uni 	$L__BB2_4;
$L__BB2_5:
	setp.eq.s32 	%p5, %r7, 0;
	@%p5 bra 	$L__BB2_14;
	and.b32  	%r10, %r4, 7;
	setp.lt.u32 	%p6, %r7, 8;
	@%p6 bra 	$L__BB2_8;
	mul.wide.u32 	%rd29, %r72, 4;
	add.s64 	%rd30, %rd5, %rd29;
	mov.b32 	%r61, 0;
	st.global.u32 	[%rd30], %r61;
	st.global.u32 	[%rd30+4], %r61;
	st.global.u32 	[%rd30+8], %r61;
	st.global.u32 	[%rd30+12], %r61;
	st.global.u32 	[%rd30+16], %r61;
	st.global.u32 	[%rd30+20], %r61;
	st.global.u32 	[%rd30+24], %r61;
	st.global.u32 	[%rd30+28], %r61;
	add.s32 	%r72, %r72, 8;
$L__BB2_8:
	setp.eq.s32 	%p7, %r10, 0;
	@%p7 bra 	$L__BB2_14;
	and.b32  	%r13, %r4, 3;
	setp.lt.u32 	%p8, %r10, 4;
	@%p8 bra 	$L__BB2_11;
	mul.wide.u32 	%rd31, %r72, 4;
	add.s64 	%rd32, %rd5, %rd31;
	mov.b32 	%r62, 0;
	st.global.u32 	[%rd32], %r62;
	st.global.u32 	[%rd32+4], %r62;
	st.global.u32 	[%rd32+8], %r62;
	st.global.u32 	[%rd32+12], %r62;
	add.s32 	%r72, %r72, 4;
$L__BB2_11:
	setp.eq.s32 	%p9, %r13, 0;
	@%p9 bra 	$L__BB2_14;
	mov.b32 	%r76, 0;
$L__BB2_13:
	.pragma "nounroll";
	mul.wide.u32 	%rd33, %r72, 4;
	add.s64 	%rd34, %rd5, %rd33;
	mov.b32 	%r64, 0;
	st.global.u32 	[%rd34], %r64;
	add.s32 	%r72, %r72, 1;
	add.s32 	%r76, %r76, 1;
	setp.ne.s32 	%p10, %r76, %r13;
	@%p10 bra 	$L__BB2_13;
$L__BB2_14:
	setp.lt.s32 	%p11, %r2, 0;
	@%p11 bra 	$L__BB2_31;
	setp.lt.s32 	%p12, %r4, 1;
	mul.lo.s32 	%r20, %r5, %r3;
	shl.b32 	%r21, %r39, 1;
	mul.lo.s32 	%r65, %r2, %r38;
	cvt.s64.s32 	%rd35, %r65;
	cvt.s64.s32 	%rd36, %r6;
	add.s64 	%rd37, %rd35, %rd36;
	add.s64 	%rd7, %rd37, %rd6;
	@%p12 bra 	$L__BB2_31;
	cvt.s64.s32 	%rd38, %r20;
	cvt.s64.s32 	%rd39, %r21;
	and.b32  	%r22, %r4, 15;
	and.b32  	%r23, %r4, 7;
	and.b32  	%r24, %r4, 3;
	add.s64 	%rd40, %rd38, %rd3;
	add.s64 	%rd8, %rd40, %rd39;
	add.s64 	%rd42, %rd26, %rd2;
	add.s64 	%rd9, %rd42, 32;
	add.s64 	%rd43, %rd38, %rd39;
	add.s64 	%rd10, %rd43, %rd3;
	mov.b32 	%r77, 0;
$L__BB2_17:
	mov.u32 	%r25, %r77;
	ld.param.u64 	%rd68, [_Z23attention_value_kernel1PfS_S_iiii_param_1];
	setp.lt.u32 	%p13, %r4, 16;
	mul.lo.s32 	%r68, %r25, %r3;
	cvt.u64.u32 	%rd44, %r25;
	add.s64 	%rd45, %rd7, %rd44;
	cvta.to.global.u64 	%rd46, %rd68;
	shl.b64 	%rd47, %rd45, 2;
	add.s64 	%rd48, %rd46, %rd47;
	ld.global.f32 	%f1, [%rd48];
	cvt.s64.s32 	%rd11, %r68;
	add.s64 	%rd12, %rd10, %rd11;
	mov.b32 	%r80, 0;
	@%p13 bra 	$L__BB2_20;
	and.b32  	%r80, %r4, 2147483632;
	neg.s32 	%r78, %r80;
	add.s64 	%rd49, %rd8, %rd11;
	shl.b64 	%rd50, %rd49, 2;
	add.s64 	%rd51, %rd1, %rd50;
	add.s64 	%rd70, %rd51, 32;
	mov.u64 	%rd69, %rd9;
$L__BB2_19:
	.pragma "nounroll";
	ld.global.f32 	%f2, [%rd70+-32];
	ld.global.f32 	%f3, [%rd69+-32];
	fma.rn.f32 	%f4, %f1, %f2, %f3;
	st.global.f32 	[%rd69+-32], %f4;
	ld.global.f32 	%f5, [%rd70+-28];
	ld.global.f32 	%f6, [%rd69+-28];
	fma.rn.f32 	%f7, %f1, %f5, %f6;
	st.global.f32 	[%rd69+-28], %f7;
	ld.global.f32 	%f8, [%rd70+-24];
	ld.global.f32 	%f9, [%rd69+-24];
	fma.rn.f32 	%f10, %f1, %f8, %f9;
	st.global.f32 	[%rd69+-24], %f10;
	ld.global.f32 	%f11, [%rd70+-20];
	ld.global.f32 	%f12, [%rd69+-20];
	fma.rn.f32 	%f13, %f1, %f11, %f12;
	st.global.f32 	[%rd69+-20], %f13;
	ld.global.f32 	%f14, [%rd70+-16];
	ld.global.f32 	%f15, [%rd69+-16];
	fma.rn.f32 	%f16, %f1, %f14, %f15;
	st.global.f32 	[%rd69+-16], %f16;
	ld.global.f32 	%f17, [%rd70+-12];
	ld.global.f32 	%f18, [%rd69+-12];
	fma.rn.f32 	%f19, %f1, %f17, %f18;
	st.global.f32 	[%rd69+-12], %f19;
	ld.global.f32 	%f20, [%rd70+-8];
	ld.global.f32 	%f21, [%rd69+-8];
	fma.rn.f32 	%f22, %f1, %f20, %f21;
	st.global.f32 	[%rd69+-8], %f22;
	ld.global.f32 	%f23, [%rd70+-4];
	ld.global.f32 	%f24, [%rd69+-4];
	fma.rn.f32 	%f25, %f1, %f23, %f24;
	st.global.f32 	[%rd69+-4], %f25;
	ld.global.f32 	%f26, [%rd70];
	ld.global.f32 	%f27, [%rd69];
	fma.rn.f32 	%f28, %f1, %f26, %f27;
	st.global.f32 	[%rd69], %f28;
	ld.global.f32 	%f29, [%rd70+4];
	ld.global.f32 	%f30, [%rd69+4];
	fma.rn.f32 	%f31, %f1, %f29, %f30;
	st.global.f32 	[%rd69+4], %f31;
	ld.global.f32 	%f32, [%rd70+8];
	ld.global.f32 	%f33, [%rd69+8];
	fma.rn.f32 	%f34, %f1, %f32, %f33;
	st.global.f32 	[%rd69+8], %f34;
	ld.global.f32 	%f35, [%rd70+12];
	ld.global.f32 	%f36, [%rd69+12];
	fma.rn.f32 	%f37, %f1, %f35, %f36;
	st.global.f32 	[%rd69+12], %f37;
	ld.global.f32 	%f38, [%rd70+16];
	ld.global.f32 	%f39, [%rd69+16];
	fma.rn.f32 	%f40, %f1, %f38, %f39;
	st.global.f32 	[%rd69+16], %f40;
	ld.global.f32 	%f41, [%rd70+20];
	ld.global.f32 	%f42, [%rd69+20];
	fma.rn.f32 	%f43, %f1, %f41, %f42;
	st.global.f32 	[%rd69+20], %f43;
	ld.global.f32 	%f44, [%rd70+24];
	ld.global.f32 	%f45, [%rd69+24];
	fma.rn.f32 	%f46, %f1, %f44, %f45;
	st.global.f32 	[%rd69+24], %f46;
	ld.global.f32 	%f47, [%rd70+28];
	ld.global.f32 	%f48, [%rd69+28];
	fma.rn.f32 	%f49, %f1, %f47, %f48;
	st.global.f32 	[%rd69+28], %f49;
	add.s32 	%r78, %r78, 16;
	add.s64 	%rd70, %rd70, 64;
	add.s64 	%rd69, %rd69, 64;
	setp.ne.s32 	%p14, %r78, 0;
	@%p14 bra 	$L__BB2_19;
$L__BB2_20:
	setp.eq.s32 	%p15, %r22, 0;
	@%p15 bra 	$L__BB2_30;
	add.s32 	%r70, %r22, -1;
	setp.lt.u32 	%p16, %r70, 7;
	@%p16 bra 	$L__BB2_23;
	cvt.u64.u32 	%rd52, %r80;
	add.s64 	%rd53, %rd12, %rd52;
	shl.b64 	%rd54, %rd53, 2;
	add.s64 	%rd55, %rd1, %rd54;
	ld.global.f32 	%f50, [%rd55];
	mul.wide.u32 	%rd56, %r80, 4;
	add.s64 	%rd57, %rd5, %rd56;
	ld.global.f32 	%f51, [%rd57];
	fma.rn.f32 	%f52, %f1, %f50, %f51;
	st.global.f32 	[%rd57], %f52;
	ld.global.f32 	%f53, [%rd55+4];
	ld.global.f32 	%f54, [%rd57+4];
	fma.rn.f32 	%f55, %f1, %f53, %f54;
	st.global.f32 	[%rd57+4], %f55;
	ld.global.f32 	%f56, [%rd55+8];
	ld.global.f32 	%f57, [%rd57+8];
	fma.rn.f32 	%f58, %f1, %f56, %f57;
	st.global.f32 	[%rd57+8], %f58;
	ld.global.f32 	%f59, [%rd55+12];
	ld.global.f32 	%f60, [%rd57+12];
	fma.rn.f32 	%f61, %f1, %f59, %f60;
	st.global.f32 	[%rd57+12], %f61;
	ld.global.f32 	%f62, [%rd55+16];
	ld.global.f32 	%f63, [%rd57+16];
	fma.rn.f32 	%f64, %f1, %f62, %f63;
	st.global.f32 	[%rd57+16], %f64;
	ld.global.f32 	%f65, [%rd55+20];
	ld.global.f32 	%f66, [%rd57+20];
	fma.rn.f32 	%f67, %f1, %f65, %f66;
	st.global.f32 	[%rd57+20], %f67;
	ld.global.f32 	%f68, [%rd55+24];
	ld.global.f32 	%f69, [%rd57+24];
	fma.rn.f32 	%f70, %f1, %f68, %f69;
	st.global.f32 	[%rd57+24], %f70;
	ld.global.f32 	%f71, [%rd55+28];
	ld.global.f32 	%f72, [%rd57+28];
	fma.rn.f32 	%f73, %f1, %f71, %f72;
	st.global.f32 	[%rd57+28], %f73;
	add.s32 	%r80, %r80, 8;
$L__BB2_23:
	setp.eq.s32 	%p17, %r23, 0;
	@%p17 bra 	$L__BB2_30;
	add.s32 	%r71, %r23, -1;
	setp.lt.u32 	%p18, %r71, 3;
	@%p18 bra 	$L__BB2_26;
	cvt.u64.u32 	%rd58, %r80;
	add.s64 	%rd59, %rd12, %rd58;
	shl.b64 	%rd60, %rd59, 2;
	add.s64 	%rd61, %rd1, %rd60;
	ld.global.f32 	%f74, [%rd61];
	mul.wide.u32 	%rd62, %r80, 4;
	add.s64 	%rd63, %rd5, %rd62;
	ld.global.f32 	%f75, [%rd63];
	fma.rn.f32 	%f76, %f1, %f74, %f75;
	st.global.f32 	[%rd63], %f76;
	ld.global.f32 	%f77, [%rd61+4];
	ld.global.f32 	%f78, [%rd63+4];
	fma.rn.f32 	%f79, %f1, %f77, %f78;
	st.global.f32 	[%rd63+4], %f79;
	ld.global.f32 	%f80, [%rd61+8];
	ld.global.f32 	%f81, [%rd63+8];
	fma.rn.f32 	%f82, %f1, %f80, %f81;
	st.global.f32 	[%rd63+8], %f82;
	ld.global.f32 	%f83, [%rd61+12];
	ld.global.f32 	%f84, [%rd63+12];
	fma.rn.f32 	%f85, %f1, %f83, %f84;
	st.global.f32 	[%rd63+12], %f85;
	add.s32 	%r80, %r80, 4;
$L__BB2_26:
	setp.eq.s32 	%p19, %r24, 0;
	@%p19 bra 	$L__BB2_30;
	setp.eq.s32 	%p20, %r24, 1;
	cvt.u64.u32 	%rd64, %r80;
	add.s64 	%rd65, %rd12, %rd64;
	shl.b64 	%rd66, %rd65, 2;
	add.s64 	%rd18, %rd1, %rd66;
	ld.global.f32 	%f86, [%rd18];
	mul.wide.u32 	%rd67, %r80, 4;
	add.s64 	%rd19, %rd5, %rd67;
	ld.global.f32 	%f87, [%rd19];
	fma.rn.f32 	%f88, %f1, %f86, %f87;
	st.global.f32 	[%rd19], %f88;
	@%p20 bra 	$L__BB2_30;
	setp.eq.s32 	%p21, %r24, 2;
	ld.global.f32 	%f89, [%rd18+4];
	ld.global.f32 	%f90, [%rd19+4];
	fma.rn.f32 	%f91, %f1, %f89, %f90;
	st.global.f32 	[%rd19+4], %f91;
	@%p21 bra 	$L__BB2_30;
	ld.global.f32 	%f92, [%rd18+8];
	ld.global.f32 	%f93, [%rd19+8];
	fma.rn.f32 	%f94, %f1, %f92, %f93;
	st.global.f32 	[%rd19+8], %f94;
$L__BB2_30:
	add.s32 	%r77, %r25, 1;
	setp.eq.s32 	%p22, %r25, %r2;
	@%p22 bra 	$L__BB2_31;
	bra.uni 	$L__BB2_17;
$L__BB2_31:
	ret;

}
	// .globl	_Z25attention_forward_kernel2PKfS0_S0_iiiiiifPfS1_S1_
.visible .entry _Z25attention_forward_kernel2PKfS0_S0_iiiiiifPfS1_S1_(
	.param .u64 .ptr .align 1 _Z25attention_forward_kernel2PKfS0_S0_iiiiiifPfS1_S1__param_0,
	.param .u64 .ptr .align 1 _Z25attention_forward_kernel2PKfS0_S0_iiiiiifPfS1_S1__param_1,
	.param .u64 .ptr .align 1 _Z25attention_forward_kernel2PKfS0_S0_iiiiiifPfS1_S1__param_2,
	.param .u32 _Z25attention_forward_kernel2PKfS0_S0_iiiiiifPfS1_S1__param_3,
	.param .u32 _Z25attention_forward_kernel2PKfS0_S0_iiiiiifPfS1_S1__param_4,
	.param .u32 _Z25attention_forward_kernel2PKfS0_S0_iiiiiifPfS1_S1__param_5,
	.param .u32 _Z25attention_forward_kernel2PKfS0_S0_iiiiiifPfS1_S1__param_6,
	.param .u32 _Z25attention_forward_kernel2PKfS0_S0_iiiiiifPfS1_S1__param_7,
	.param .u32 _Z25attention_forward_kernel2PKfS0_S0_iiiiiifPfS1_S1__param_8,
	.param .f32 _Z25attention_forward_kernel2PKfS0_S0_iiiiiifPfS1_S1__param_9,
	.param .u64 .ptr .align 1 _Z25attention_forward_kernel2PKfS0_S0_iiiiiifPfS1_S1__param_10,
	.param .u64 .ptr .align 1 _Z25attention_forward_kernel2PKfS0_S0_iiiiiifPfS1_S1__param_11,
	.param .u64 .ptr .align 1 _Z25attention_forward_kernel2PKfS0_S0_iiiiiifPfS1_S1__param_12
)
{
	.reg .pred 	%p<59>;
	.reg .b32 	%r<226>;
	.reg .b32 	%f<282>;
	.reg .b64 	%rd<46>;

	ld.param.u64 	%rd13, [_Z25attention_forward_kernel2PKfS0_S0_iiiiiifPfS1_S1__param_0];
	ld.param.u64 	%rd14, [_Z25attention_forward_kernel2PKfS0_S0_iiiiiifPfS1_S1__param_1];
	ld.param.u64 	%rd15, [_Z25attention_forward_kernel2PKfS0_S0_iiiiiifPfS1_S1__param_2];
	ld.param.u32 	%r82, [_Z25attention_forward_kernel2PKfS0_S0_iiiiiifPfS1_S1__param_3];
	ld.param.u32 	%r83, [_Z25attention_forward_kernel2PKfS0_S0_iiiiiifPfS1_S1__param_4];
	ld.param.u32 	%r84, [_Z25attention_forward_kernel2PKfS0_S0_iiiiiifPfS1_S1__param_5];
	ld.param.u32 	%r85, [_Z25attention_forward_kernel2PKfS0_S0_iiiiiifPfS1_S1__param_6];
	ld.param.u32 	%r86, [_Z25attention_forward_kernel2PKfS0_S0_iiiiiifPfS1_S1__param_7];
	ld.param.u32 	%r87, [_Z25attention_forward_kernel2PKfS0_S0_iiiiiifPfS1_S1__param_8];
	ld.param.f32 	%f36, [_Z25attention_forward_kernel2PKfS0_S0_iiiiiifPfS1_S1__param_9];
	ld.param.u64 	%rd11, [_Z25attention_forward_kernel2PKfS0_S0_iiiiiifPfS1_S1__param_10];
	ld.param.u64 	%rd12, [_Z25attention_forward_kernel2PKfS0_S0_iiiiiifPfS1_S1__param_11];
	ld.param.u64 	%rd16, [_Z25attention_forward_kernel2PKfS0_S0_iiiiiifPfS1_S1__param_12];
	cvta.to.global.u64 	%rd1, %rd15;
	cvta.to.global.u64 	%rd2, %rd14;
	cvta.to.global.u64 	%rd3, %rd13;
	cvta.to.global.u64 	%rd4, %rd16;
	mov.u32 	%r1, %tid.x;
	mov.u32 	%r88, %ctaid.x;
	mov.u32 	%r89, %ctaid.y;
	mov.u32 	%r90, %nctaid.y;
	mul.lo.s32 	%r91, %r88, %r90;
	mul.lo.s32 	%r92, %r82, %r89;
	mad.lo.s32 	%r2, %r91, %r82, %r92;
	mul.lo.s32 	%r3, %r86, %r83;
	setp.lt.s32 	%p1, %r84, 1;
	@%p1 bra 	$L__BB3_79;
	shl.b32 	%r94, %r3, 2;
	mov.u32 	%r95, sram;
	add.s32 	%r4, %r95, %r94;
	add.s32 	%r5, %r4, %r94;
	add.s32 	%r6, %r5, %r94;
	mul.lo.s32 	%r7, %r83, %r1;
	mad.lo.s32 	%r8, %r2, %r83, %r7;
	mul.lo.s32 	%r9, %r86, %r1;
	add.s32 	%r10, %r83, -1;
	and.b32  	%r11, %r83, 7;
	add.s32 	%r12, %r11, -1;
	and.b32  	%r13, %r83, 3;
	add.s32 	%r14, %r13, -1;
	and.b32  	%r15, %r83, 15;
	add.s32 	%r16, %r15, -1;
	and.b32  	%r17, %r83, 2147483640;
	and.b32  	%r18, %r83, 1;
	and.b32  	%r19, %r83, 2147483632;
	mul.f32 	%f1, %f36, 0f00000000;
	neg.s32 	%r20, %r17;
	shl.b32 	%r96, %r1, 2;
	shl.b32 	%r97, %r86, 2;
	add.s32 	%r98, %r96, %r97;
	mad.lo.s32 	%r99, %r83, %r98, %r95;
	add.s32 	%r21, %r99, 16;
	shl.b32 	%r100, %r86, 3;
	add.s32 	%r101, %r100, %r96;
	mad.lo.s32 	%r102, %r83, %r101, %r95;
	add.s32 	%r22, %r102, 16;
	cvta.to.global.u64 	%rd5, %rd12;
	cvta.to.global.u64 	%rd6, %rd11;
	mov.b32 	%r200, 0;
$L__BB3_2:
	setp.lt.s32 	%p2, %r83, 1;
	@%p2 bra 	$L__BB3_14;
	setp.lt.u32 	%p3, %r83, 8;
	mad.lo.s32 	%r24, %r200, %r3, %r8;
	mov.b32 	%r206, 0;
	@%p3 bra 	$L__BB3_6;
	mov.u32 	%r201, %r22;
	mov.u32 	%r202, %r21;
	mov.u32 	%r203, %r24;
	mov.u32 	%r204, %r20;
$L__BB3_5:
	.pragma "nounroll";
	mul.wide.s32 	%rd17, %r203, 4;
	add.s64 	%rd18, %rd2, %rd17;
	add.s64 	%rd19, %rd1, %rd17;
	ld.global.f32 	%f37, [%rd18];
	st.shared.f32 	[%r202+-16], %f37;
	ld.global.f32 	%f38, [%rd19];
	st.shared.f32 	[%r201+-16], %f38;
	ld.global.f32 	%f39, [%rd18+4];
	st.shared.f32 	[%r202+-12], %f39;
	ld.global.f32 	%f40, [%rd19+4];
	st.shared.f32 	[%r201+-12], %f40;
	ld.global.f32 	%f41, [%rd18+8];
	st.shared.f32 	[%r202+-8], %f41;
	ld.global.f32 	%f42, [%rd19+8];
	st.shared.f32 	[%r201+-8], %f42;
	ld.global.f32 	%f43, [%rd18+12];
	st.shared.f32 	[%r202+-4], %f43;
	ld.global.f32 	%f44, [%rd19+12];
	st.shared.f32 	[%r201+-4], %f44;
	ld.global.f32 	%f45, [%rd18+16];
	st.shared.f32 	[%r202], %f45;
	ld.global.f32 	%f46, [%rd19+16];
	st.shared.f32 	[%r201], %f46;
	ld.global.f32 	%f47, [%rd18+20];
	st.shared.f32 	[%r202+4], %f47;
	ld.global.f32 	%f48, [%rd19+20];
	st.shared.f32 	[%r201+4], %f48;
	ld.global.f32 	%f49, [%rd18+24];
	st.shared.f32 	[%r202+8], %f49;
	ld.global.f32 	%f50, [%rd19+24];
	st.shared.f32 	[%r201+8], %f50;
	ld.global.f32 	%f51, [%rd18+28];
	st.shared.f32 	[%r202+12], %f51;
	ld.global.f32 	%f52, [%rd19+28];
	st.shared.f32 	[%r201+12], %f52;
	add.s32 	%r204, %r204, 8;
	add.s32 	%r203, %r203, 8;
	add.s32 	%r202, %r202, 32;
	add.s32 	%r201, %r201, 32;
	setp.ne.s32 	%p4, %r204, 0;
	mov.u32 	%r206, %r17;
	@%p4 bra 	$L__BB3_5;
$L__BB3_6:
	setp.eq.s32 	%p5, %r11, 0;
	@%p5 bra 	$L__BB3_14;
	setp.lt.u32 	%p6, %r12, 3;
	@%p6 bra 	$L__BB3_9;
	add.s32 	%r104, %r24, %r206;
	mul.wide.s32 	%rd20, %r104, 4;
	add.s64 	%rd21, %rd2, %rd20;
	ld.global.f32 	%f53, [%rd21];
	add.s32 	%r105, %r206, %r7;
	shl.b32 	%r106, %r105, 2;
	add.s32 	%r107, %r4, %r106;
	st.shared.f32 	[%r107], %f53;
	add.s64 	%rd22, %rd1, %rd20;
	ld.global.f32 	%f54, [%rd22];
	add.s32 	%r108, %r5, %r106;
	st.shared.f32 	[%r108], %f54;
	ld.global.f32 	%f55, [%rd21+4];
	st.shared.f32 	[%r107+4], %f55;
	ld.global.f32 	%f56, [%rd22+4];
	st.shared.f32 	[%r108+4], %f56;
	ld.global.f32 	%f57, [%rd21+8];
	st.shared.f32 	[%r107+8], %f57;
	ld.global.f32 	%f58, [%rd22+8];
	st.shared.f32 	[%r108+8], %f58;
	ld.global.f32 	%f59, [%rd21+12];
	st.shared.f32 	[%r107+12], %f59;
	ld.global.f32 	%f60, [%rd22+12];
	st.shared.f32 	[%r108+12], %f60;
	add.s32 	%r206, %r206, 4;
$L__BB3_9:
	setp.eq.s32 	%p7, %r13, 0;
	@%p7 bra 	$L__BB3_14;
	setp.eq.s32 	%p8, %r14, 0;
	@%p8 bra 	$L__BB3_12;
	add.s32 	%r109, %r24, %r206;
	mul.wide.s32 	%rd23, %r109, 4;
	add.s64 	%rd24, %rd2, %rd23;
	ld.global.f32 	%f61, [%rd24];
	add.s32 	%r110, %r206, %r7;
	shl.b32 	%r111, %r110, 2;
	add.s32 	%r112, %r4, %r111;
	st.shared.f32 	[%r112], %f61;
	add.s64 	%rd25, %rd1, %rd23;
	ld.global.f32 	%f62, [%rd25];
	add.s32 	%r113, %r5, %r111;
	st.shared.f32 	[%r113], %f62;
	ld.global.f32 	%f63, [%rd24+4];
	st.shared.f32 	[%r112+4], %f63;
	ld.global.f32 	%f64, [%rd25+4];
	st.shared.f32 	[%r113+4], %f64;
	add.s32 	%r206, %r206, 2;
$L__BB3_12:
	setp.eq.s32 	%p9, %r18, 0;
	@%p9 bra 	$L__BB3_14;
	add.s32 	%r114, %r24, %r206;
	mul.wide.s32 	%rd26, %r114, 4;
	add.s64 	%rd27, %rd2, %rd26;
	ld.global.f32 	%f65, [%rd27];
	add.s32 	%r115, %r206, %r7;
	shl.b32 	%r116, %r115, 2;
	add.s32 	%r117, %r4, %r116;
	st.shared.f32 	[%r117], %f65;
	add.s64 	%rd28, %rd1, %rd26;
	ld.global.f32 	%f66, [%rd28];
	add.s32 	%r118, %r5, %r116;
	st.shared.f32 	[%r118], %f66;
$L__BB3_14:
	setp.lt.s32 	%p10, %r85, 1;
	bar.sync 	0;
	@%p10 bra 	$L__BB3_78;
	mul.lo.s32 	%r38, %r200, %r86;
	mov.b32 	%r208, 0;
$L__BB3_16:
	mad.lo.s32 	%r40, %r208, %r87, %r1;
	setp.ge.s32 	%p11, %r40, %r82;
	@%p11 bra 	$L__BB3_78;
	@%p2 bra 	$L__BB3_31;
	setp.lt.u32 	%p13, %r10, 15;
	mad.lo.s32 	%r41, %r208, %r3, %r8;
	mov.b32 	%r211, 0;
	@%p13 bra 	$L__BB3_21;
	mov.b32 	%r209, 0;
$L__BB3_20:
	.pragma "nounroll";
	add.s32 	%r122, %r41, %r209;
	mul.wide.s32 	%rd29, %r122, 4;
	add.s64 	%rd30, %rd3, %rd29;
	ld.global.f32 	%f67, [%rd30];
	add.s32 	%r123, %r209, %r7;
	shl.b32 	%r124, %r123, 2;
	mov.u32 	%r125, sram;
	add.s32 	%r126, %r125, %r124;
	st.shared.f32 	[%r126], %f67;
	ld.global.f32 	%f68, [%rd30+4];
	st.shared.f32 	[%r126+4], %f68;
	ld.global.f32 	%f69, [%rd30+8];
	st.shared.f32 	[%r126+8], %f69;
	ld.global.f32 	%f70, [%rd30+12];
	st.shared.f32 	[%r126+12], %f70;
	ld.global.f32 	%f71, [%rd30+16];
	st.shared.f32 	[%r126+16], %f71;
	ld.global.f32 	%f72, [%rd30+20];
	st.shared.f32 	[%r126+20], %f72;
	ld.global.f32 	%f73, [%rd30+24];
	st.shared.f32 	[%r126+24], %f73;
	ld.global.f32 	%f74, [%rd30+28];
	st.shared.f32 	[%r126+28], %f74;
	ld.global.f32 	%f75, [%rd30+32];
	st.shared.f32 	[%r126+32], %f75;
	ld.global.f32 	%f76, [%rd30+36];
	st.shared.f32 	[%r126+36], %f76;
	ld.global.f32 	%f77, [%rd30+40];
	st.shared.f32 	[%r126+40], %f77;
	ld.global.f32 	%f78, [%rd30+44];
	st.shared.f32 	[%r126+44], %f78;
	ld.global.f32 	%f79, [%rd30+48];
	st.shared.f32 	[%r126+48], %f79;
	ld.global.f32 	%f80, [%rd30+52];
	st.shared.f32 	[%r126+52], %f80;
	ld.global.f32 	%f81, [%rd30+56];
	st.shared.f32 	[%r126+56], %f81;
	ld.global.f32 	%f82, [%rd30+60];
	st.shared.f32 	[%r126+60], %f82;
	add.s32 	%r209, %r209, 16;
	setp.ne.s32 	%p14, %r209, %r19;
	mov.u32 	%r211, %r19;
	@%p14 bra 	$L__BB3_20;
$L__BB3_21:
	setp.eq.s32 	%p15, %r15, 0;
	@%p15 bra 	$L__BB3_31;
	setp.lt.u32 	%p16, %r16, 7;
	@%p16 bra 	$L__BB3_24;
	add.s32 	%r127, %r41, %r211;
	mul.wide.s32 	%rd31, %r127, 4;
	add.s64 	%rd32, %rd3, %rd31;
	ld.global.f32 	%f83, [%rd32];
	add.s32 	%r128, %r211, %r7;
	shl.b32 	%r129, %r128, 2;
	mov.u32 	%r130, sram;
	add.s32 	%r131, %r130, %r129;
	st.shared.f32 	[%r131], %f83;
	ld.global.f32 	%f84, [%rd32+4];
	st.shared.f32 	[%r131+4], %f84;
	ld.global.f32 	%f85, [%rd32+8];
	st.shared.f32 	[%r131+8], %f85;
	ld.global.f32 	%f86, [%rd32+12];
	st.shared.f32 	[%r131+12], %f86;
	ld.global.f32 	%f87, [%rd32+16];
	st.shared.f32 	[%r131+16], %f87;
	ld.global.f32 	%f88, [%rd32+20];
	st.shared.f32 	[%r131+20], %f88;
	ld.global.f32 	%f89, [%rd32+24];
	st.shared.f32 	[%r131+24], %f89;
	ld.global.f32 	%f90, [%rd32+28];
	st.shared.f32 	[%r131+28], %f90;
	add.s32 	%r211, %r211, 8;
$L__BB3_24:
	setp.eq.s32 	%p17, %r11, 0;
	@%p17 bra 	$L__BB3_31;
	setp.lt.u32 	%p18, %r12, 3;
	@%p18 bra 	$L__BB3_27;
	add.s32 	%r132, %r41, %r211;
	mul.wide.s32 	%rd33, %r132, 4;
	add.s64 	%rd34, %rd3, %rd33;
	ld.global.f32 	%f91, [%rd34];
	add.s32 	%r133, %r211, %r7;
	shl.b32 	%r134, %r133, 2;
	mov.u32 	%r135, sram;
	add.s32 	%r136, %r135, %r134;
	st.shared.f32 	[%r136], %f91;
	ld.global.f32 	%f92, [%rd34+4];
	st.shared.f32 	[%r136+4], %f92;
	ld.global.f32 	%f93, [%rd34+8];
	st.shared.f32 	[%r136+8], %f93;
	ld.global.f32 	%f94, [%rd34+12];
	st.shared.f32 	[%r136+12], %f94;
	add.s32 	%r211, %r211, 4;
$L__BB3_27:
	setp.eq.s32 	%p19, %r13, 0;
	@%p19 bra 	$L__BB3_31;
	setp.eq.s32 	%p20, %r13, 1;
	add.s32 	%r137, %r41, %r211;
	mul.wide.s32 	%rd35, %r137, 4;
	add.s64 	%rd7, %rd3, %rd35;
	ld.global.f32 	%f95, [%rd7];
	add.s32 	%r138, %r211, %r7;
	shl.b32 	%r139, %r138, 2;
	mov.u32 	%r140, sram;
	add.s32 	%r49, %r140, %r139;
	st.shared.f32 	[%r49], %f95;
	@%p20 bra 	$L__BB3_31;
	setp.eq.s32 	%p21, %r13, 2;
	ld.global.f32 	%f96, [%rd7+4];
	st.shared.f32 	[%r49+4], %f96;
	@%p21 bra 	$L__BB3_31;
	ld.global.f32 	%f97, [%rd7+8];
	st.shared.f32 	[%r49+8], %f97;
$L__BB3_31:
	setp.lt.s32 	%p22, %r86, 1;
	add.s32 	%r141, %r40, %r2;
	mul.wide.s32 	%rd36, %r141, 4;
	add.s64 	%rd8, %rd5, %rd36;
	ld.global.f32 	%f2, [%rd8];
	add.s64 	%rd9, %rd6, %rd36;
	ld.global.f32 	%f3, [%rd9];
	mov.f32 	%f276, 0fFF800000;
	@%p22 bra 	$L__BB3_50;
	mov.f32 	%f276, 0fFF800000;
	setp.gt.s32 	%p23, %r83, 0;
	@%p23 bra 	$L__BB3_36;
	mov.b32 	%r218, 0;
$L__BB3_34:
	add.s32 	%r62, %r218, %r38;
	setp.ge.s32 	%p24, %r62, %r82;
	@%p24 bra 	$L__BB3_50;
	setp.lt.s32 	%p25, %r40, %r62;
	selp.f32 	%f100, 0fFF800000, %f1, %p25;
	add.s32 	%r143, %r218, %r9;
	shl.b32 	%r144, %r143, 2;
	add.s32 	%r145, %r6, %r144;
	st.shared.f32 	[%r145], %f100;
	setp.gt.f32 	%p26, %f100, %f276;
	selp.f32 	%f276, %f100, %f276, %p26;
	add.s32 	%r218, %r218, 1;
	setp.ne.s32 	%p27, %r218, %r86;
	@%p27 bra 	$L__BB3_34;
	bra.uni 	$L__BB3_50;
$L__BB3_36:
	mov.b32 	%r213, 0;
$L__BB3_37:
	add.s32 	%r51, %r213, %r38;
	setp.lt.s32 	%p28, %r51, %r82;
	@%p28 bra 	$L__BB3_38;
	bra.uni 	$L__BB3_50;
$L__BB3_38:
	setp.lt.u32 	%p29, %r10, 7;
	mul.lo.s32 	%r54, %r213, %r83;
	mov.f32 	%f274, 0f00000000;
	mov.b32 	%r216, 0;
	@%p29 bra 	$L__BB3_41;
	mov.f32 	%f274, 0f00000000;
	mov.b32 	%r214, 0;
$L__BB3_40:
	.pragma "nounroll";
	add.s32 	%r149, %r214, %r7;
	shl.b32 	%r150, %r149, 2;
	mov.u32 	%r151, sram;
	add.s32 	%r152, %r151, %r150;
	ld.shared.f32 	%f105, [%r152];
	add.s32 	%r153, %r214, %r54;
	shl.b32 	%r154, %r153, 2;
	add.s32 	%r155, %r4, %r154;
	ld.shared.f32 	%f106, [%r155];
	fma.rn.f32 	%f107, %f105, %f106, %f274;
	ld.shared.f32 	%f108, [%r152+4];
	ld.shared.f32 	%f109, [%r155+4];
	fma.rn.f32 	%f110, %f108, %f109, %f107;
	ld.shared.f32 	%f111, [%r152+8];
	ld.shared.f32 	%f112, [%r155+8];
	fma.rn.f32 	%f113, %f111, %f112, %f110;
	ld.shared.f32 	%f114, [%r152+12];
	ld.shared.f32 	%f115, [%r155+12];
	fma.rn.f32 	%f116, %f114, %f115, %f113;
	ld.shared.f32 	%f117, [%r152+16];
	ld.shared.f32 	%f118, [%r155+16];
	fma.rn.f32 	%f119, %f117, %f118, %f116;
	ld.shared.f32 	%f120, [%r152+20];
	ld.shared.f32 	%f121, [%r155+20];
	fma.rn.f32 	%f122, %f120, %f121, %f119;
	ld.shared.f32 	%f123, [%r152+24];
	ld.shared.f32 	%f124, [%r155+24];
	fma.rn.f32 	%f125, %f123, %f124, %f122;
	ld.shared.f32 	%f126, [%r152+28];
	ld.shared.f32 	%f127, [%r155+28];
	fma.rn.f32 	%f274, %f126, %f127, %f125;
	add.s32 	%r214, %r214, 8;
	setp.eq.s32 	%p30, %r214, %r17;
	mov.u32 	%r216, %r17;
	@%p30 bra 	$L__BB3_41;
	bra.uni 	$L__BB3_40;
$L__BB3_41:
	setp.eq.s32 	%p31, %r11, 0;
	@%p31 bra 	$L__BB3_49;
	setp.lt.u32 	%p32, %r12, 3;
	@%p32 bra 	$L__BB3_44;
	add.s32 	%r156, %r216, %r7;
	shl.b32 	%r157, %r156, 2;
	mov.u32 	%r158, sram;
	add.s32 	%r159, %r158, %r157;
	ld.shared.f32 	%f129, [%r159];
	add.s32 	%r160, %r216, %r54;
	shl.b32 	%r161, %r160, 2;
	add.s32 	%r162, %r4, %r161;
	ld.shared.f32 	%f130, [%r162];
	fma.rn.f32 	%f131, %f129, %f130, %f274;
	ld.shared.f32 	%f132, [%r159+4];
	ld.shared.f32 	%f133, [%r162+4];
	fma.rn.f32 	%f134, %f132, %f133, %f131;
	ld.shared.f32 	%f135, [%r159+8];
	ld.shared.f32 	%f136, [%r162+8];
	fma.rn.f32 	%f137, %f135, %f136, %f134;
	ld.shared.f32 	%f138, [%r159+12];
	ld.shared.f32 	%f139, [%r162+12];
	fma.rn.f32 	%f274, %f138, %f139, %f137;
	add.s32 	%r216, %r216, 4;
$L__BB3_44:
	setp.eq.s32 	%p33, %r13, 0;
	@%p33 bra 	$L__BB3_49;
	setp.eq.s32 	%p34, %r14, 0;
	@%p34 bra 	$L__BB3_47;
	add.s32 	%r163, %r216, %r7;
	shl.b32 	%r164, %r163, 2;
	mov.u32 	%r165, sram;
	add.s32 	%r166, %r165, %r164;
	ld.shared.f32 	%f141, [%r166];
	add.s32 	%r167, %r216, %r54;
	shl.b32 	%r168, %r167, 2;
	add.s32 	%r169, %r4, %r168;
	ld.shared.f32 	%f142, [%r169];
	fma.rn.f32 	%f143, %f141, %f142, %f274;
	ld.shared.f32 	%f144, [%r166+4];
	ld.shared.f32 	%f145, [%r169+4];
	fma.rn.f32 	%f274, %f144, %f145, %f143;
	add.s32 	%r216, %r216, 2;
$L__BB3_47:
	setp.eq.s32 	%p35, %r18, 0;
	@%p35 bra 	$L__BB3_49;
	add.s32 	%r170, %r216, %r7;
	shl.b32 	%r171, %r170, 2;
	mov.u32 	%r172, sram;
	add.s32 	%r173, %r172, %r171;
	ld.shared.f32 	%f146, [%r173];
	add.s32 	%r174, %r216, %r54;
	shl.b32 	%r175, %r174, 2;
	add.s32 	%r176, %r4, %r175;
	ld.shared.f32 	%f147, [%r176];
	fma.rn.f32 	%f274, %f146, %f147, %f274;
$L__BB3_49:
	mul.f32 	%f148, %f36, %f274;
	setp.lt.s32 	%p36, %r40, %r51;
	selp.f32 	%f149, 0fFF800000, %f148, %p36;
	add.s32 	%r177, %r213, %r9;
	shl.b32 	%r178, %r177, 2;
	add.s32 	%r179, %r6, %r178;
	st.shared.f32 	[%r179], %f149;
	setp.gt.f32 	%p37, %f149, %f276;
	selp.f32 	%f276, %f149, %f276, %p37;
	add.s32 	%r213, %r213, 1;
	setp.eq.s32 	%p38, %r213, %r86;
	@%p38 bra 	$L__BB3_50;
	bra.uni 	$L__BB3_37;
$L__BB3_50:
	mov.f32 	%f279, 0f00000000;
	@%p22 bra 	$L__BB3_57;
	mov.f32 	%f279, 0f00000000;
	mov.b32 	%r219, 0;
$L__BB3_52:
	add.s32 	%r65, %r219, %r38;
	setp.ge.s32 	%p40, %r65, %r82;
	@%p40 bra 	$L__BB3_57;
	setp.ge.s32 	%p41, %r40, %r65;
	add.s32 	%r181, %r219, %r9;
	shl.b32 	%r182, %r181, 2;
	add.s32 	%r66, %r6, %r182;
	@%p41 bra 	$L__BB3_55;
	mov.b32 	%r183, 0;
	st.shared.u32 	[%r66], %r183;
	mov.f32 	%f278, 0f00000000;
	bra.uni 	$L__BB3_56;
$L__BB3_55:
	ld.shared.f32 	%f152, [%r66];
	sub.f32 	%f153, %f152, %f276;
	mul.f32 	%f154, %f153, 0f3FB8AA3B;
	ex2.approx.f32 	%f278, %f154;
	st.shared.f32 	[%r66], %f278;
$L__BB3_56:
	add.f32 	%f279, %f279, %f278;
	add.s32 	%r219, %r219, 1;
	setp.ne.s32 	%p42, %r219, %r86;
	@%p42 bra 	$L__BB3_52;
$L__BB3_57:
	max.f32 	%f26, %f2, %f276;
	sub.f32 	%f156, %f2, %f26;
	mul.f32 	%f157, %f156, 0f3FB8AA3B;
	ex2.approx.f32 	%f158, %f157;
	mul.f32 	%f27, %f3, %f158;
	sub.f32 	%f159, %f276, %f26;
	mul.f32 	%f160, %f159, 0f3FB8AA3B;
	ex2.approx.f32 	%f28, %f160;
	fma.rn.f32 	%f29, %f279, %f28, %f27;
	@%p2 bra 	$L__BB3_77;
	rcp.rn.f32 	%f30, %f29;
	mad.lo.s32 	%r68, %r208, %r3, %r8;
	@%p22 bra 	$L__BB3_64;
	mov.b32 	%r220, 0;
$L__BB3_60:
	mov.f32 	%f281, 0f00000000;
	mov.b32 	%r221, 0;
$L__BB3_61:
	add.s32 	%r192, %r221, %r38;
	setp.ge.s32 	%p54, %r192, %r82;
	@%p54 bra 	$L__BB3_63;
	add.s32 	%r193, %r221, %r9;
	shl.b32 	%r194, %r193, 2;
	add.s32 	%r195, %r6, %r194;
	ld.shared.f32 	%f260, [%r195];
	mad.lo.s32 	%r196, %r221, %r83, %r220;
	shl.b32 	%r197, %r196, 2;
	add.s32 	%r198, %r5, %r197;
	ld.shared.f32 	%f261, [%r198];
	fma.rn.f32 	%f281, %f260, %f261, %f281;
	add.s32 	%r221, %r221, 1;
	setp.ne.s32 	%p55, %r221, %r86;
	@%p55 bra 	$L__BB3_61;
$L__BB3_63:
	add.s32 	%r199, %r68, %r220;
	mul.wide.s32 	%rd44, %r199, 4;
	add.s64 	%rd45, %rd4, %rd44;
	ld.global.f32 	%f262, [%rd45];
	mul.f32 	%f263, %f27, %f262;
	fma.rn.f32 	%f264, %f28, %f281, %f263;
	mul.f32 	%f265, %f30, %f264;
	st.global.f32 	[%rd45], %f265;
	add.s32 	%r220, %r220, 1;
	setp.eq.s32 	%p56, %r220, %r83;
	@%p56 bra 	$L__BB3_77;
	bra.uni 	$L__BB3_60;
$L__BB3_64:
	setp.lt.u32 	%p45, %r10, 15;
	mov.b32 	%r224, 0;
	@%p45 bra 	$L__BB3_67;
	mul.f32 	%f34, %f28, 0f00000000;
	mov.b32 	%r222, 0;
$L__BB3_66:
	.pragma "nounroll";
	add.s32 	%r186, %r68, %r222;
	mul.wide.s32 	%rd37, %r186, 4;
	add.s64 	%rd38, %rd4, %rd37;
	ld.global.f32 	%f161, [%rd38];
	fma.rn.f32 	%f162, %f27, %f161, %f34;
	mul.f32 	%f163, %f30, %f162;
	st.global.f32 	[%rd38], %f163;
	ld.global.f32 	%f164, [%rd38+4];
	fma.rn.f32 	%f165, %f27, %f164, %f34;
	mul.f32 	%f166, %f30, %f165;
	st.global.f32 	[%rd38+4], %f166;
	ld.global.f32 	%f167, [%rd38+8];
	fma.rn.f32 	%f168, %f27, %f167, %f34;
	mul.f32 	%f169, %f30, %f168;
	st.global.f32 	[%rd38+8], %f169;
	ld.global.f32 	%f170, [%rd38+12];
	fma.rn.f32 	%f171, %f27, %f170, %f34;
	mul.f32 	%f172, %f30, %f171;
	st.global.f32 	[%rd38+12], %f172;
	ld.global.f32 	%f173, [%rd38+16];
	fma.rn.f32 	%f174, %f27, %f173, %f34;
	mul.f32 	%f175, %f30, %f174;
	st.global.f32 	[%rd38+16], %f175;
	ld.global.f32 	%f176, [%rd38+20];
	fma.rn.f32 	%f177, %f27, %f176, %f34;
	mul.f32 	%f178, %f30, %f177;
	st.global.f32 	[%rd38+20], %f178;
	ld.global.f32 	%f179, [%rd38+24];
	fma.rn.f32 	%f180, %f27, %f179, %f34;
	mul.f32 	%f181, %f30, %f180;
	st.global.f32 	[%rd38+24], %f181;
	ld.global.f32 	%f182, [%rd38+28];
	fma.rn.f32 	%f183, %f27, %f182, %f34;
	mul.f32 	%f184, %f30, %f183;
	st.global.f32 	[%rd38+28], %f184;
	ld.global.f32 	%f185, [%rd38+32];
	fma.rn.f32 	%f186, %f27, %f185, %f34;
	mul.f32 	%f187, %f30, %f186;
	st.global.f32 	[%rd38+32], %f187;
	ld.global.f32 	%f188, [%rd38+36];
	fma.rn.f32 	%f189, %f27, %f188, %f34;
	mul.f32 	%f190, %f30, %f189;
	st.global.f32 	[%rd38+36], %f190;
	ld.global.f32 	%f191, [%rd38+40];
	fma.rn.f32 	%f192, %f27, %f191, %f34;
	mul.f32 	%f193, %f30, %f192;
	st.global.f32 	[%rd38+40], %f193;
	ld.global.f32 	%f194, [%rd38+44];
	fma.rn.f32 	%f195, %f27, %f194, %f34;
	mul.f32 	%f196, %f30, %f195;
	st.global.f32 	[%rd38+44], %f196;
	ld.global.f32 	%f197, [%rd38+48];
	fma.rn.f32 	%f198, %f27, %f197, %f34;
	mul.f32 	%f199, %f30, %f198;
	st.global.f32 	[%rd38+48], %f199;
	ld.global.f32 	%f200, [%rd38+52];
	fma.rn.f32 	%f201, %f27, %f200, %f34;
	mul.f32 	%f202, %f30, %f201;
	st.global.f32 	[%rd38+52], %f202;
	ld.global.f32 	%f203, [%rd38+56];
	fma.rn.f32 	%f204, %f27, %f203, %f34;
	mul.f32 	%f205, %f30, %f204;
	st.global.f32 	[%rd38+56], %f205;
	ld.global.f32 	%f206, [%rd38+60];
	fma.rn.f32 	%f207, %f27, %f206, %f34;
	mul.f32 	%f208, %f30, %f207;
	st.global.f32 	[%rd38+60], %f208;
	add.s32 	%r222, %r222, 16;
	setp.ne.s32 	%p46, %r222, %r19;
	mov.u32 	%r224, %r19;
	@%p46 bra 	$L__BB3_66;
$L__BB3_67:
	setp.eq.s32 	%p47, %r15, 0;
	@%p47 bra 	$L__BB3_77;
	setp.lt.u32 	%p48, %r16, 7;
	@%p48 bra 	$L__BB3_70;
	add.s32 	%r187, %r68, %r224;
	mul.wide.s32 	%rd39, %r187, 4;
	add.s64 	%rd40, %rd4, %rd39;
	ld.global.f32 	%f209, [%rd40];
	mul.f32 	%f210, %f28, 0f00000000;
	fma.rn.f32 	%f211, %f27, %f209, %f210;
	mul.f32 	%f212, %f30, %f211;
	st.global.f32 	[%rd40], %f212;
	ld.global.f32 	%f213, [%rd40+4];
	fma.rn.f32 	%f214, %f27, %f213, %f210;
	mul.f32 	%f215, %f30, %f214;
	st.global.f32 	[%rd40+4], %f215;
	ld.global.f32 	%f216, [%rd40+8];
	fma.rn.f32 	%f217, %f27, %f216, %f210;
	mul.f32 	%f218, %f30, %f217;
	st.global.f32 	[%rd40+8], %f218;
	ld.global.f32 	%f219, [%rd40+12];
	fma.rn.f32 	%f220, %f27, %f219, %f210;
	mul.f32 	%f221, %f30, %f220;
	st.global.f32 	[%rd40+12], %f221;
	ld.global.f32 	%f222, [%rd40+16];
	fma.rn.f32 	%f223, %f27, %f222, %f210;
	mul.f32 	%f224, %f30, %f223;
	st.global.f32 	[%rd40+16], %f224;
	ld.global.f32 	%f225, [%rd40+20];
	fma.rn.f32 	%f226, %f27, %f225, %f210;
	mul.f32 	%f227, %f30, %f226;
	st.global.f32 	[%rd40+20], %f227;
	ld.global.f32 	%f228, [%rd40+24];
	fma.rn.f32 	%f229, %f27, %f228, %f210;
	mul.f32 	%f230, %f30, %f229;
	st.global.f32 	[%rd40+24], %f230;
	ld.global.f32 	%f231, [%rd40+28];
	fma.rn.f32 	%f232, %f27, %f231, %f210;
	mul.f32 	%f233, %f30, %f232;
	st.global.f32 	[%rd40+28], %f233;
	add.s32 	%r224, %r224, 8;
$L__BB3_70:
	setp.eq.s32 	%p49, %r11, 0;
	@%p49 bra 	$L__BB3_77;
	setp.lt.u32 	%p50, %r12, 3;
	@%p50 bra 	$L__BB3_73;
	add.s32 	%r188, %r68, %r224;
	mul.wide.s32 	%rd41, %r188, 4;
	add.s64 	%rd42, %rd4, %rd41;
	ld.global.f32 	%f234, [%rd42];
	mul.f32 	%f235, %f27, %f234;
	fma.rn.f32 	%f236, %f28, 0f00000000, %f235;
	mul.f32 	%f237, %f30, %f236;
	st.global.f32 	[%rd42], %f237;
	ld.global.f32 	%f238, [%rd42+4];
	mul.f32 	%f239, %f27, %f238;
	fma.rn.f32 	%f240, %f28, 0f00000000, %f239;
	mul.f32 	%f241, %f30, %f240;
	st.global.f32 	[%rd42+4], %f241;
	ld.global.f32 	%f242, [%rd42+8];
	mul.f32 	%f243, %f27, %f242;
	fma.rn.f32 	%f244, %f28, 0f00000000, %f243;
	mul.f32 	%f245, %f30, %f244;
	st.global.f32 	[%rd42+8], %f245;
	ld.global.f32 	%f246, [%rd42+12];
	mul.f32 	%f247, %f27, %f246;
	fma.rn.f32 	%f248, %f28, 0f00000000, %f247;
	mul.f32 	%f249, %f30, %f248;
	st.global.f32 	[%rd42+12], %f249;
	add.s32 	%r224, %r224, 4;
$L__BB3_73:
	setp.eq.s32 	%p51, %r13, 0;
	@%p51 bra 	$L__BB3_77;
	setp.eq.s32 	%p52, %r13, 1;
	add.s32 	%r189, %r68, %r224;
	mul.wide.s32 	%rd43, %r189, 4;
	add.s64 	%rd10, %rd4, %rd43;
	ld.global.f32 	%f250, [%rd10];
	mul.f32 	%f35, %f28, 0f00000000;
	fma.rn.f32 	%f251, %f27, %f250, %f35;
	mul.f32 	%f252, %f30, %f251;
	st.global.f32 	[%rd10], %f252;
	@%p52 bra 	$L__BB3_77;
	setp.eq.s32 	%p53, %r13, 2;
	ld.global.f32 	%f253, [%rd10+4];
	fma.rn.f32 	%f254, %f27, %f253, %f35;
	mul.f32 	%f255, %f30, %f254;
	st.global.f32 	[%rd10+4], %f255;
	@%p53 bra 	$L__BB3_77;
	ld.global.f32 	%f256, [%rd10+8];
	fma.rn.f32 	%f257, %f27, %f256, %f35;
	mul.f32 	%f258, %f30, %f257;
	st.global.f32 	[%rd10+8], %f258;
$L__BB3_77:
	st.global.f32 	[%rd8], %f26;
	st.global.f32 	[%rd9], %f29;
	add.s32 	%r208, %r208, 1;
	setp.ne.s32 	%p57, %r208, %r85;
	@%p57 bra 	$L__BB3_16;
$L__BB3_78:
	bar.sync 	0;
	add.s32 	%r200, %r200, 1;
	setp.ne.s32 	%p58, %r200, %r84;
	@%p58 bra 	$L__BB3_2;
$L__BB3_79:
	ret;

}
	// .globl	_Z14permute_kernelPfS_S_PKfiiii
.visible .entry _Z14permute_kernelPfS_S_PKfiiii(
	.param .u64 .ptr .align 1 _Z14permute_kernelPfS_S_PKfiiii_param_0,
	.param .u64 .ptr .align 1 _Z14permute_kernelPfS_S_PKfiiii_param_1,
	.param .u64 .ptr .align 1 _Z14permute_kernelPfS_S_PKfiiii_param_2,
	.param .u64 .ptr .align 1 _Z14permute_kernelPfS_S_PKfiiii_param_3,
	.param .u32 _Z14permute_kernelPfS_S_PKfiiii_param_4,
	.param .u32 _Z14permute_kernelPfS_S_PKfiiii_param_5,
	.param .u32 _Z14permute_kernelPfS_S_PKfiiii_param_6,
	.param .u32 _Z14permute_kernelPfS_S_PKfiiii_param_7
)
{
	.reg .pred 	%p<2>;
	.reg .b32 	%r<30>;
	.reg .b32 	%f<4>;
	.reg .b64 	%rd<18>;

	ld.param.u64 	%rd1, [_Z14permute_kernelPfS_S_PKfiiii_param_0];
	ld.param.u64 	%rd2, [_Z14permute_kernelPfS_S_PKfiiii_param_1];
	ld.param.u64 	%rd3, [_Z14permute_kernelPfS_S_PKfiiii_param_2];
	ld.param.u64 	%rd4, [_Z14permute_kernelPfS_S_PKfiiii_param_3];
	ld.param.u32 	%r5, [_Z14permute_kernelPfS_S_PKfiiii_param_4];
	ld.param.u32 	%r2, [_Z14permute_kernelPfS_S_PKfiiii_param_5];
	ld.param.u32 	%r3, [_Z14permute_kernelPfS_S_PKfiiii_param_6];
	ld.param.u32 	%r4, [_Z14permute_kernelPfS_S_PKfiiii_param_7];
	mov.u32 	%r6, %ctaid.x;
	mov.u32 	%r7, %ntid.x;
	mov.u32 	%r8, %tid.x;
	mad.lo.s32 	%r1, %r6, %r7, %r8;
	mul.lo.s32 	%r9, %r2, %r5;
	mul.lo.s32 	%r10, %r9, %r3;
	mul.lo.s32 	%r11, %r10, %r4;
	setp.ge.s32 	%p1, %r1, %r11;
	@%p1 bra 	$L__BB4_2;
	cvta.to.global.u64 	%rd5, %rd4;
	cvta.to.global.u64 	%rd6, %rd1;
	cvta.to.global.u64 	%rd7, %rd2;
	cvta.to.global.u64 	%rd8, %rd3;
	mul.lo.s32 	%r12, %r3, %r2;
	mul.lo.s32 	%r13, %r12, %r4;
	div.s32 	%r14, %r1, %r13;
	mul.lo.s32 	%r15, %r14, %r13;
	sub.s32 	%r16, %r1, %r15;
	mul.lo.s32 	%r17, %r4, %r2;
	div.s32 	%r18, %r16, %r17;
	mul.lo.s32 	%r19, %r18, %r17;
	sub.s32 	%r20, %r16, %r19;
	div.s32 	%r21, %r20, %r4;
	mul.lo.s32 	%r22, %r21, %r4;
	sub.s32 	%r23, %r20, %r22;
	mul.lo.s32 	%r24, %r2, %r14;
	mul.lo.s32 	%r25, %r24, 3;
	mad.lo.s32 	%r26, %r21, 3, %r25;
	mad.lo.s32 	%r27, %r26, %r3, %r18;
	mad.lo.s32 	%r28, %r27, %r4, %r23;
	mul.wide.s32 	%rd9, %r28, 4;
	add.s64 	%rd10, %rd5, %rd9;
	ld.global.f32 	%f1, [%rd10];
	mul.wide.s32 	%rd11, %r1, 4;
	add.s64 	%rd12, %rd6, %rd11;
	st.global.f32 	[%rd12], %f1;
	mul.lo.s32 	%r29, %r4, %r3;
	mul.wide.s32 	%rd13, %r29, 4;
	add.s64 	%rd14, %rd10, %rd13;
	ld.global.f32 	%f2, [%rd14];
	add.s64 	%rd15, %rd7, %rd11;
	st.global.f32 	[%rd15], %f2;
	add.s64 	%rd16, %rd14, %rd13;
	ld.global.f32 	%f3, [%rd16];
	add.s64 	%rd17, %rd8, %rd11;
	st.global.f32 	[%rd17], %f3;
$L__BB4_2:
	ret;

}
	// .globl	_Z16unpermute_kernelPfS_iiii
.visible .entry _Z16unpermute_kernelPfS_iiii(
	.param .u64 .ptr .align 1 _Z16unpermute_kernelPfS_iiii_param_0,
	.param .u64 .ptr .align 1 _Z16unpermute_kernelPfS_iiii_param_1,
	.param .u32 _Z16unpermute_kernelPfS_iiii_param_2,
	.param .u32 _Z16unpermute_kernelPfS_iiii_param_3,
	.param .u32 _Z16unpermute_kernelPfS_iiii_param_4,
	.param .u32 _Z16unpermute_kernelPfS_iiii_param_5
)
{
	.reg .pred 	%p<2>;
	.reg .b32 	%r<27>;
	.reg .b32 	%f<2>;
	.reg .b64 	%rd<9>;

	ld.param.u64 	%rd1, [_Z16unpermute_kernelPfS_iiii_param_0];
	ld.param.u64 	%rd2, [_Z16unpermute_kernelPfS_iiii_param_1];
	ld.param.u32 	%r5, [_Z16unpermute_kernelPfS_iiii_param_2];
	ld.param.u32 	%r2, [_Z16unpermute_kernelPfS_iiii_param_3];
	ld.param.u32 	%r3, [_Z16unpermute_kernelPfS_iiii_param_4];
	ld.param.u32 	%r4, [_Z16unpermute_kernelPfS_iiii_param_5];
	mov.u32 	%r6, %ctaid.x;
	mov.u32 	%r7, %ntid.x;
	mov.u32 	%r8, %tid.x;
	mad.lo.s32 	%r1, %r6, %r7, %r8;
	mul.lo.s32 	%r9, %r2, %r5;
	mul.lo.s32 	%r10, %r9, %r3;
	mul.lo.s32 	%r11, %r10, %r4;
	setp.ge.s32 	%p1, %r1, %r11;
	@%p1 bra 	$L__BB5_2;
	cvta.to.global.u64 	%rd3, %rd1;
	cvta.to.global.u64 	%rd4, %rd2;
	mul.lo.s32 	%r12, %r3, %r2;
	mul.lo.s32 	%r13, %r12, %r4;
	div.s32 	%r14, %r1, %r13;
	mul.lo.s32 	%r15, %r14, %r13;
	sub.s32 	%r16, %r1, %r15;
	mul.lo.s32 	%r17, %r4, %r2;
	div.s32 	%r18, %r16, %r17;
	mul.lo.s32 	%r19, %r18, %r17;
	sub.s32 	%r20, %r16, %r19;
	div.s32 	%r21, %r20, %r4;
	mul.lo.s32 	%r22, %r21, %r4;
	sub.s32 	%r23, %r20, %r22;
	mad.lo.s32 	%r24, %r14, %r2, %r21;
	mad.lo.s32 	%r25, %r24, %r3, %r18;
	mad.lo.s32 	%r26, %r25, %r4, %r23;
	mul.wide.s32 	%rd5, %r1, 4;
	add.s64 	%rd6, %rd3, %rd5;
	ld.global.f32 	%f1, [%rd6];
	mul.wide.s32 	%rd7, %r26, 4;
	add.s64 	%rd8, %rd4, %rd7;
	st.global.f32 	[%rd8], %f1;
$L__BB5_2:
	ret;

}


// ===== COMPILED SASS (sm_100) =====

	.target	sm_100

	.elftype	@"ET_EXEC"


//--------------------- .note.nv.tkinfo           --------------------------
	.section	.note.nv.tkinfo,"",@"SHT_NOTE"
	.sectionflags	@"SHF_NOTE_NV_TKINFO"
	.tkinfo
        /*0018*/ 	.word	0x00000002
        /*0030*/ 	.string	""
        /*0030*/ 	.string	"ptxas"
        /*0030*/ 	.string	"Cuda compilation tools, release 13.0, V13.0.88"
        /*0030*/ 	.string	"Build cuda_13.0.r13.0/compiler.36424714_0"
        /*0030*/ 	.string	"-arch sm_100 -m 64 "



//--------------------- .note.nv.cuinfo           --------------------------
	.section	.note.nv.cuinfo,"",@"SHT_NOTE"
	.sectionflags	@"SHF_NOTE_NV_CUINFO"
        /*0018*/ 	.short	0x0002
        /*001a*/ 	.short	0x0064
        /*001c*/ 	.short	0x0082
	.zero		2


//--------------------- .nv.info                  --------------------------
	.section	.nv.info,"",@"SHT_CUDA_INFO"
	.align	4


	//----- nvinfo : EIATTR_REGCOUNT
	.align		4
        /*0000*/ 	.byte	0x04, 0x2f
        /*0002*/ 	.short	(.L_1 - .L_0)
	.align		4
.L_0:
        /*0004*/ 	.word	index@(_Z27attention_query_key_kernel1PfS_iiii)
        /*0008*/ 	.word	0x0000001e


	//----- nvinfo : EIATTR_FRAME_SIZE
	.align		4
.L_1:
        /*000c*/ 	.byte	0x04, 0x11
        /*000e*/ 	.short	(.L_3 - .L_2)
	.align		4
.L_2:
        /*0010*/ 	.word	index@($__internal_3_$__cuda_sm20_sqrt_rn_f32_slowpath)
        /*0014*/ 	.word	0x00000000


	//----- nvinfo : EIATTR_FRAME_SIZE
	.align		4
.L_3:
        /*0018*/ 	.byte	0x04, 0x11
        /*001a*/ 	.short	(.L_5 - .L_4)
	.align		4
.L_4:
        /*001c*/ 	.word	index@($__internal_2_$__cuda_sm20_dblrcp_rn_slowpath_v3)
        /*0020*/ 	.word	0x00000000


	//----- nvinfo : EIATTR_FRAME_SIZE
	.align		4
.L_5:
        /*0024*/ 	.byte	0x04, 0x11
        /*0026*/ 	.short	(.L_7 - .L_6)
	.align		4
.L_6:
        /*0028*/ 	.word	index@(_Z27attention_query_key_kernel1PfS_iiii)
        /*002c*/ 	.word	0x00000000


	//----- nvinfo : EIATTR_REGCOUNT
	.align		4
.L_7:
        /*0030*/ 	.byte	0x04, 0x2f
        /*0032*/ 	.short	(.L_9 - .L_8)
	.align		4
.L_8:
        /*0034*/ 	.word	index@(_Z25attention_softmax_kernel1PfS_iii)
        /*0038*/ 	.word	0x00000020


	//----- nvinfo : EIATTR_FRAME_SIZE
	.align		4
.L_9:
        /*003c*/ 	.byte	0x04, 0x11
        /*003e*/ 	.short	(.L_11 - .L_10)
	.align		4
.L_10:
        /*0040*/ 	.word	index@($__internal_1_$__cuda_sm20_rcp_rn_f32_slowpath)
        /*0044*/ 	.word	0x00000000


	//----- nvinfo : EIATTR_FRAME_SIZE
	.align		4
.L_11:
        /*0048*/ 	.byte	0x04, 0x11
        /*004a*/ 	.short	(.L_13 - .L_12)
	.align		4
.L_12:
        /*004c*/ 	.word	index@(_Z25attention_softmax_kernel1PfS_iii)
        /*0050*/ 	.word	0x00000000


	//----- nvinfo : EIATTR_REGCOUNT
	.align		4
.L_13:
        /*0054*/ 	.byte	0x04, 0x2f
        /*0056*/ 	.short	(.L_15 - .L_14)
	.align		4
.L_14:
        /*0058*/ 	.word	index@(_Z23attention_value_kernel1PfS_S_iiii)
        /*005c*/ 	.word	0x00000020


	//----- nvinfo : EIATTR_FRAME_SIZE
	.align		4
.L_15:
        /*0060*/ 	.byte	0x04, 0x11
        /*0062*/ 	.short	(.L_17 - .L_16)
	.align		4
.L_16:
        /*0064*/ 	.word	index@(_Z23attention_value_kernel1PfS_S_iiii)
        /*0068*/ 	.word	0x00000000


	//----- nvinfo : EIATTR_REGCOUNT
	.align		4
.L_17:
        /*006c*/ 	.byte	0x04, 0x2f
        /*006e*/ 	.short	(.L_19 - .L_18)
	.align		4
.L_18:
        /*0070*/ 	.word	index@(_Z25attention_forward_kernel2PKfS0_S0_iiiiiifPfS1_S1_)
        /*0074*/ 	.word	0x00000020


	//----- nvinfo : EIATTR_FRAME_SIZE
	.align		4
.L_19:
        /*0078*/ 	.byte	0x04, 0x11
        /*007a*/ 	.short	(.L_21 - .L_20)
	.align		4
.L_20:
        /*007c*/ 	.word	index@($__internal_0_$__cuda_sm20_rcp_rn_f32_slowpath)
        /*0080*/ 	.word	0x00000000


	//----- nvinfo : EIATTR_FRAME_SIZE
	.align		4
.L_21:
        /*0084*/ 	.byte	0x04, 0x11
        /*0086*/ 	.short	(.L_23 - .L_22)
	.align		4
.L_22:
        /*0088*/ 	.word	index@(_Z25attention_forward_kernel2PKfS0_S0_iiiiiifPfS1_S1_)
        /*008c*/ 	.word	0x00000000


	//----- nvinfo : EIATTR_REGCOUNT
	.align		4
.L_23:
        /*0090*/ 	.byte	0x04, 0x2f
        /*0092*/ 	.short	(.L_25 - .L_24)
	.align		4
.L_24:
        /*0094*/ 	.word	index@(_Z14permute_kernelPfS_S_PKfiiii)
        /*0098*/ 	.word	0x00000012


	//----- nvinfo : EIATTR_FRAME_SIZE
	.align		4
.L_25:
        /*009c*/ 	.byte	0x04, 0x11
        /*009e*/ 	.short	(.L_27 - .L_26)
	.align		4
.L_26:
        /*00a0*/ 	.word	index@(_Z14permute_kernelPfS_S_PKfiiii)
        /*00a4*/ 	.word	0x00000000


	//----- nvinfo : EIATTR_REGCOUNT
	.align		4
.L_27:
        /*00a8*/ 	.byte	0x04, 0x2f
        /*00aa*/ 	.short	(.L_29 - .L_28)
	.align		4
.L_28:
        /*00ac*/ 	.word	index@(_Z16unpermute_kernelPfS_iiii)
        /*00b0*/ 	.word	0x00000012


	//----- nvinfo : EIATTR_FRAME_SIZE
	.align		4
.L_29:
        /*00b4*/ 	.byte	0x04, 0x11
        /*00b6*/ 	.short	(.L_31 - .L_30)
	.align		4
.L_30:
        /*00b8*/ 	.word	index@(_Z16unpermute_kernelPfS_iiii)
        /*00bc*/ 	.word	0x00000000


	//----- nvinfo : EIATTR_MIN_STACK_SIZE
	.align		4
.L_31:
        /*00c0*/ 	.byte	0x04, 0x12
        /*00c2*/ 	.short	(.L_33 - .L_32)
	.align		4
.L_32:
        /*00c4*/ 	.word	index@(_Z16unpermute_kernelPfS_iiii)
        /*00c8*/ 	.word	0x00000000


	//----- nvinfo : EIATTR_MIN_STACK_SIZE
	.align		4
.L_33:
        /*00cc*/ 	.byte	0x04, 0x12
        /*00ce*/ 	.short	(.L_35 - .L_34)
	.align		4
.L_34:
        /*00d0*/ 	.word	index@(_Z14permute_kernelPfS_S_PKfiiii)
        /*00d4*/ 	.word	0x00000000


	//----- nvinfo : EIATTR_MIN_STACK_SIZE
	.align		4
.L_35:
        /*00d8*/ 	.byte	0x04, 0x12
        /*00da*/ 	.short	(.L_37 - .L_36)
	.align		4
.L_36:
        /*00dc*/ 	.word	index@(_Z25attention_forward_kernel2PKfS0_S0_iiiiiifPfS1_S1_)
        /*00e0*/ 	.word	0x00000000


	//----- nvinfo : EIATTR_MIN_STACK_SIZE
	.align		4
.L_37:
        /*00e4*/ 	.byte	0x04, 0x12
        /*00e6*/ 	.short	(.L_39 - .L_38)
	.align		4
.L_38:
        /*00e8*/ 	.word	index@(_Z23attention_value_kernel1PfS_S_iiii)
        /*00ec*/ 	.word	0x00000000


	//----- nvinfo : EIATTR_MIN_STACK_SIZE
	.align		4
.L_39:
        /*00f0*/ 	.byte	0x04, 0x12
        /*00f2*/ 	.short	(.L_41 - .L_40)
	.align		4
.L_40:
        /*00f4*/ 	.word	index@(_Z25attention_softmax_kernel1PfS_iii)
        /*00f8*/ 	.word	0x00000000


	//----- nvinfo : EIATTR_MIN_STACK_SIZE
	.align		4
.L_41:
        /*00fc*/ 	.byte	0x04, 0x12
        /*00fe*/ 	.short	(.L_43 - .L_42)
	.align		4
.L_42:
        /*0100*/ 	.word	index@(_Z27attention_query_key_kernel1PfS_iiii)
        /*0104*/ 	.word	0x00000000
.L_43:


//--------------------- .nv.compat                --------------------------
	.section	.nv.compat,"",@"SHT_CUDA_COMPAT_INFO"
	.align	4
        /*0000*/ 	.byte	0x02, 0x09, 0x00, 0x00, 0x02, 0x02, 0x01, 0x00, 0x02, 0x05, 0x05, 0x00, 0x03, 0x07, 0x01, 0x01
        /*0010*/ 	.byte	0x02, 0x03, 0x00, 0x00, 0x02, 0x06, 0x01, 0x00, 0x04, 0x0b, 0x08, 0x00, 0x01, 0x00, 0x00, 0x00
        /*0020*/ 	.byte	0x00, 0x00, 0x00, 0x00


//--------------------- .nv.info._Z16unpermute_kernelPfS_iiii --------------------------
	.section	.nv.info._Z16unpermute_kernelPfS_iiii,"",@"SHT_CUDA_INFO"
	.sectionflags	@""
	.align	4


	//----- nvinfo : EIATTR_CUDA_API_VERSION
	.align		4
        /*0000*/ 	.byte	0x04, 0x37
        /*0002*/ 	.short	(.L_45 - .L_44)
.L_44:
        /*0004*/ 	.word	0x00000082


	//----- nvinfo : EIATTR_KPARAM_INFO
	.align		4
.L_45:
        /*0008*/ 	.byte	0x04, 0x17
        /*000a*/ 	.short	(.L_47 - .L_46)
.L_46:
        /*000c*/ 	.word	0x00000000
        /*0010*/ 	.short	0x0005
        /*0012*/ 	.short	0x001c
        /*0014*/ 	.byte	0x00, 0xf0, 0x11, 0x00


	//----- nvinfo : EIATTR_KPARAM_INFO
	.align		4
.L_47:
        /*0018*/ 	.byte	0x04, 0x17
        /*001a*/ 	.short	(.L_49 - .L_48)
.L_48:
        /*001c*/ 	.word	0x00000000
        /*0020*/ 	.short	0x0004
        /*0022*/ 	.short	0x0018
        /*0024*/ 	.byte	0x00, 0xf0, 0x11, 0x00


	//----- nvinfo : EIATTR_KPARAM_INFO
	.align		4
.L_49:
        /*0028*/ 	.byte	0x04, 0x17
        /*002a*/ 	.short	(.L_51 - .L_50)
.L_50:
        /*002c*/ 	.word	0x00000000
        /*0030*/ 	.short	0x0003
        /*0032*/ 	.short	0x0014
        /*0034*/ 	.byte	0x00, 0xf0, 0x11, 0x00


	//----- nvinfo : EIATTR_KPARAM_INFO
	.align		4
.L_51:
        /*0038*/ 	.byte	0x04, 0x17
        /*003a*/ 	.short	(.L_53 - .L_52)
.L_52:
        /*003c*/ 	.word	0x00000000
        /*0040*/ 	.short	0x0002
        /*0042*/ 	.short	0x0010
        /*0044*/ 	.byte	0x00, 0xf0, 0x11, 0x00


	//----- nvinfo : EIATTR_KPARAM_INFO
	.align		4
.L_53:
        /*0048*/ 	.byte	0x04, 0x17
        /*004a*/ 	.short	(.L_55 - .L_54)
.L_54:
        /*004c*/ 	.word	0x00000000
        /*0050*/ 	.short	0x0001
        /*0052*/ 	.short	0x0008
        /*0054*/ 	.byte	0x00, 0xf5, 0x21, 0x00


	//----- nvinfo : EIATTR_KPARAM_INFO
	.align		4
.L_55:
        /*0058*/ 	.byte	0x04, 0x17
        /*005a*/ 	.short	(.L_57 - .L_56)
.L_56:
        /*005c*/ 	.word	0x00000000
        /*0060*/ 	.short	0x0000
        /*0062*/ 	.short	0x0000
        /*0064*/ 	.byte	0x00, 0xf5, 0x21, 0x00


	//----- nvinfo : EIATTR_SPARSE_MMA_MASK
	.align		4
.L_57:
        /*0068*/ 	.byte	0x03, 0x50
        /*006a*/ 	.short	0x0000


	//----- nvinfo : EIATTR_MAXREG_COUNT
	.align		4
        /*006c*/ 	.byte	0x03, 0x1b
        /*006e*/ 	.short	0x00ff


	//----- nvinfo : EIATTR_MERCURY_ISA_VERSION
	.align		4
        /*0070*/ 	.byte	0x03, 0x5f
        /*0072*/ 	.short	0x0101


	//----- nvinfo : EIATTR_VRC_CTA_INIT_COUNT
	.align		4
        /*0074*/ 	.byte	0x02, 0x4a
	.zero		1
	.zero		1


	//----- nvinfo : EIATTR_EXIT_INSTR_OFFSETS
	.align		4
        /*0078*/ 	.byte	0x04, 0x1c
        /*007a*/ 	.short	(.L_59 - .L_58)


	//   ....[0]....
.L_58:
        /*007c*/ 	.word	0x000000b0


	//   ....[1]....
        /*0080*/ 	.word	0x000006b0


	//----- nvinfo : EIATTR_CBANK_PARAM_SIZE
	.align		4
.L_59:
        /*0084*/ 	.byte	0x03, 0x19
        /*0086*/ 	.short	0x0020


	//----- nvinfo : EIATTR_PARAM_CBANK
	.align		4
        /*0088*/ 	.byte	0x04, 0x0a
        /*008a*/ 	.short	(.L_61 - .L_60)
	.align		4
.L_60:
        /*008c*/ 	.word	index@(.nv.constant0._Z16unpermute_kernelPfS_iiii)
        /*0090*/ 	.short	0x0380
        /*0092*/ 	.short	0x0020


	//----- nvinfo : EIATTR_SW_WAR
	.align		4
.L_61:
        /*0094*/ 	.byte	0x04, 0x36
        /*0096*/ 	.short	(.L_63 - .L_62)
.L_62:
        /*0098*/ 	.word	0x00000008
.L_63:


//--------------------- .nv.info._Z14permute_kernelPfS_S_PKfiiii --------------------------
	.section	.nv.info._Z14permute_kernelPfS_S_PKfiiii,"",@"SHT_CUDA_INFO"
	.sectionflags	@""
	.align	4


	//----- nvinfo : EIATTR_CUDA_API_VERSION
	.align		4
        /*0000*/ 	.byte	0x04, 0x37
        /*0002*/ 	.short	(.L_65 - .L_64)
.L_64:
        /*0004*/ 	.word	0x00000082


	//----- nvinfo : EIATTR_KPARAM_INFO
	.align		4
.L_65:
        /*0008*/ 	.byte	0x04, 0x17
        /*000a*/ 	.short	(.L_67 - .L_66)
.L_66:
        /*000c*/ 	.word	0x00000000
        /*0010*/ 	.short	0x0007
        /*0012*/ 	.short	0x002c
        /*0014*/ 	.byte	0x00, 0xf0, 0x11, 0x00


	//----- nvinfo : EIATTR_KPARAM_INFO
	.align		4
.L_67:
        /*0018*/ 	.byte	0x04, 0x17
        /*001a*/ 	.short	(.L_69 - .L_68)
.L_68:
        /*001c*/ 	.word	0x00000000
        /*0020*/ 	.short	0x0006
        /*0022*/ 	.short	0x0028
        /*0024*/ 	.byte	0x00, 0xf0, 0x11, 0x00


	//----- nvinfo : EIATTR_KPARAM_INFO
	.align		4
.L_69:
        /*0028*/ 	.byte	0x04, 0x17
        /*002a*/ 	.short	(.L_71 - .L_70)
.L_70:
        /*002c*/ 	.word	0x00000000
        /*0030*/ 	.short	0x0005
        /*0032*/ 	.short	0x0024
        /*0034*/ 	.byte	0x00, 0xf0, 0x11, 0x00


	//----- nvinfo : EIATTR_KPARAM_INFO
	.align		4
.L_71:
        /*0038*/ 	.byte	0x04, 0x17
        /*003a*/ 	.short	(.L_73 - .L_72)
.L_72:
        /*003c*/ 	.word	0x00000000
        /*0040*/ 	.short	0x0004
        /*0042*/ 	.short	0x0020
        /*0044*/ 	.byte	0x00, 0xf0, 0x11, 0x00


	//----- nvinfo : EIATTR_KPARAM_INFO
	.align		4
.L_73:
        /*0048*/ 	.byte	0x04, 0x17
        /*004a*/ 	.short	(.L_75 - .L_74)
.L_74:
        /*004c*/ 	.word	0x00000000
        /*0050*/ 	.short	0x0003
        /*0052*/ 	.short	0x0018
        /*0054*/ 	.byte	0x00, 0xf5, 0x21, 0x00


	//----- nvinfo : EIATTR_KPARAM_INFO
	.align		4
.L_75:
        /*0058*/ 	.byte	0x04, 0x17
        /*005a*/ 	.short	(.L_77 - .L_76)
.L_76:
        /*005c*/ 	.word	0x00000000
        /*0060*/ 	.short	0x0002
        /*0062*/ 	.short	0x0010
        /*0064*/ 	.byte	0x00, 0xf5, 0x21, 0x00


	//----- nvinfo : EIATTR_KPARAM_INFO
	.align		4
.L_77:
        /*0068*/ 	.byte	0x04, 0x17
        /*006a*/ 	.short	(.L_79 - .L_78)
.L_78:
        /*006c*/ 	.word	0x00000000
        /*0070*/ 	.short	0x0001
        /*0072*/ 	.short	0x0008
        /*0074*/ 	.byte	0x00, 0xf5, 0x21, 0x00


	//----- nvinfo : EIATTR_KPARAM_INFO
	.align		4
.L_79:
        /*0078*/ 	.byte	0x04, 0x17
        /*007a*/ 	.short	(.L_81 - .L_80)
.L_80:
        /*007c*/ 	.word	0x00000000
        /*0080*/ 	.short	0x0000
        /*0082*/ 	.short	0x0000
        /*0084*/ 	.byte	0x00, 0xf5, 0x21, 0x00


	//----- nvinfo : EIATTR_SPARSE_MMA_MASK
	.align		4
.L_81:
        /*0088*/ 	.byte	0x03, 0x50
        /*008a*/ 	.short	0x0000


	//----- nvinfo : EIATTR_MAXREG_COUNT
	.align		4
        /*008c*/ 	.byte	0x03, 0x1b
        /*008e*/ 	.short	0x00ff


	//----- nvinfo : EIATTR_MERCURY_ISA_VERSION
	.align		4
        /*0090*/ 	.byte	0x03, 0x5f
        /*0092*/ 	.short	0x0101


	//----- nvinfo : EIATTR_VRC_CTA_INIT_COUNT
	.align		4
        /*0094*/ 	.byte	0x02, 0x4a
	.zero		1
	.zero		1


	//----- nvinfo : EIATTR_EXIT_INSTR_OFFSETS
	.align		4
        /*0098*/ 	.byte	0x04, 0x1c
        /*009a*/ 	.short	(.L_83 - .L_82)


	//   ....[0]....
.L_82:
        /*009c*/ 	.word	0x000000b0


	//   ....[1]....
        /*00a0*/ 	.word	0x00000770


	//----- nvinfo : EIATTR_CBANK_PARAM_SIZE
	.align		4
.L_83:
        /*00a4*/ 	.byte	0x03, 0x19
        /*00a6*/ 	.short	0x0030


	//----- nvinfo : EIATTR_PARAM_CBANK
	.align		4
        /*00a8*/ 	.byte	0x04, 0x0a
        /*00aa*/ 	.short	(.L_85 - .L_84)
	.align		4
.L_84:
        /*00ac*/ 	.word	index@(.nv.constant0._Z14permute_kernelPfS_S_PKfiiii)
        /*00b0*/ 	.short	0x0380
        /*00b2*/ 	.short	0x0030


	//----- nvinfo : EIATTR_SW_WAR
	.align		4
.L_85:
        /*00b4*/ 	.byte	0x04, 0x36
        /*00b6*/ 	.short	(.L_87 - .L_86)
.L_86:
        /*00b8*/ 	.word	0x00000008
.L_87:


//--------------------- .nv.info._Z25attention_forward_kernel2PKfS0_S0_iiiiiifPfS1_S1_ --------------------------
	.section	.nv.info._Z25attention_forward_kernel2PKfS0_S0_iiiiiifPfS1_S1_,"",@"SHT_CUDA_INFO"
	.sectionflags	@""
	.align	4


	//----- nvinfo : EIATTR_CUDA_API_VERSION
	.align		4
        /*0000*/ 	.byte	0x04, 0x37
        /*0002*/ 	.short	(.L_89 - .L_88)
.L_88:
        /*0004*/ 	.word	0x00000082


	//----- nvinfo : EIATTR_KPARAM_INFO
	.align		4
.L_89:
        /*0008*/ 	.byte	0x04, 0x17
        /*000a*/ 	.short	(.L_91 - .L_90)
.L_90:
        /*000c*/ 	.word	0x00000000
        /*0010*/ 	.short	0x000c
        /*0012*/ 	.short	0x0048
        /*0014*/ 	.byte	0x00, 0xf5, 0x21, 0x00


	//----- nvinfo : EIATTR_KPARAM_INFO
	.align		4
.L_91:
        /*0018*/ 	.byte	0x04, 0x17
        /*001a*/ 	.short	(.L_93 - .L_92)
.L_92:
        /*001c*/ 	.word	0x00000000
        /*0020*/ 	.short	0x000b
        /*0022*/ 	.short	0x0040
        /*0024*/ 	.byte	0x00, 0xf5, 0x21, 0x00


	//----- nvinfo : EIATTR_KPARAM_INFO
	.align		4
.L_93:
        /*0028*/ 	.byte	0x04, 0x17
        /*002a*/ 	.short	(.L_95 - .L_94)
.L_94:
        /*002c*/ 	.word	0x00000000
        /*0030*/ 	.short	0x000a
        /*0032*/ 	.short	0x0038
        /*0034*/ 	.byte	0x00, 0xf5, 0x21, 0x00


	//----- nvinfo : EIATTR_KPARAM_INFO
	.align		4
.L_95:
        /*0038*/ 	.byte	0x04, 0x17
        /*003a*/ 	.short	(.L_97 - .L_96)
.L_96:
        /*003c*/ 	.word	0x00000000
        /*0040*/ 	.short	0x0009
        /*0042*/ 	.short	0x0030
        /*0044*/ 	.byte	0x00, 0xf0, 0x11, 0x00


	//----- nvinfo : EIATTR_KPARAM_INFO
	.align		4
.L_97:
        /*0048*/ 	.byte	0x04, 0x17
        /*004a*/ 	.short	(.L_99 - .L_98)
.L_98:
        /*004c*/ 	.word	0x00000000
        /*0050*/ 	.short	0x0008
        /*0052*/ 	.short	0x002c
        /*0054*/ 	.byte	0x00, 0xf0, 0x11, 0x00


	//----- nvinfo : EIATTR_KPARAM_INFO
	.align		4
.L_99:
        /*0058*/ 	.byte	0x04, 0x17
        /*005a*/ 	.short	(.L_101 - .L_100)
.L_100:
        /*005c*/ 	.word	0x00000000
        /*0060*/ 	.short	0x0007
        /*0062*/ 	.short	0x0028
        /*0064*/ 	.byte	0x00, 0xf0, 0x11, 0x00


	//----- nvinfo : EIATTR_KPARAM_INFO
	.align		4
.L_101:
        /*0068*/ 	.byte	0x04, 0x17
        /*006a*/ 	.short	(.L_103 - .L_102)
.L_102:
        /*006c*/ 	.word	0x00000000
        /*0070*/ 	.short	0x0006
        /*0072*/ 	.short	0x0024
        /*0074*/ 	.byte	0x00, 0xf0, 0x11, 0x00


	//----- nvinfo : EIATTR_KPARAM_INFO
	.align		4
.L_103:
        /*0078*/ 	.byte	0x04, 0x17
        /*007a*/ 	.short	(.L_105 - .L_104)
.L_104:
        /*007c*/ 	.word	0x00000000
        /*0080*/ 	.short	0x0005
        /*0082*/ 	.short	0x0020
        /*0084*/ 	.byte	0x00, 0xf0, 0x11, 0x00


	//----- nvinfo : EIATTR_KPARAM_INFO
	.align		4
.L_105:
        /*0088*/ 	.byte	0x04, 0x17
        /*008a*/ 	.short	(.L_107 - .L_106)
.L_106:
        /*008c*/ 	.word	0x00000000
        /*0090*/ 	.short	0x0004
        /*0092*/ 	.short	0x001c
        /*0094*/ 	.byte	0x00, 0xf0, 0x11, 0x00


	//----- nvinfo : EIATTR_KPARAM_INFO
	.align		4
.L_107:
        /*0098*/ 	.byte	0x04, 0x17
        /*009a*/ 	.short	(.L_109 - .L_108)
.L_108:
        /*009c*/ 	.word	0x00000000
        /*00a0*/ 	.short	0x0003
        /*00a2*/ 	.short	0x0018
        /*00a4*/ 	.byte	0x00, 0xf0, 0x11, 0x00


	//----- nvinfo : EIATTR_KPARAM_INFO
	.align		4
.L_109:
        /*00a8*/ 	.byte	0x04, 0x17
        /*00aa*/ 	.short	(.L_111 - .L_110)
.L_110:
        /*00ac*/ 	.word	0x00000000
        /*00b0*/ 	.short	0x0002
        /*00b2*/ 	.short	0x0010
        /*00b4*/ 	.byte	0x00, 0xf5, 0x21, 0x00


	//----- nvinfo : EIATTR_KPARAM_INFO
	.align		4
.L_111:
        /*00b8*/ 	.byte	0x04, 0x17
        /*00ba*/ 	.short	(.L_113 - .L_112)
.L_112:
        /*00bc*/ 	.word	0x00000000
        /*00c0*/ 	.short	0x0001
        /*00c2*/ 	.short	0x0008
        /*00c4*/ 	.byte	0x00, 0xf5, 0x21, 0x00


	//----- nvinfo : EIATTR_KPARAM_INFO
	.align		4
.L_113:
        /*00c8*/ 	.byte	0x04, 0x17
        /*00ca*/ 	.short	(.L_115 - .L_114)
.L_114:
        /*00cc*/ 	.word	0x00000000
        /*00d0*/ 	.short	0x0000
        /*00d2*/ 	.short	0x0000
        /*00d4*/ 	.byte	0x00, 0xf5, 0x21, 0x00


	//----- nvinfo : EIATTR_SPARSE_MMA_MASK
	.align		4
.L_115:
        /*00d8*/ 	.byte	0x03, 0x50
        /*00da*/ 	.short	0x0000


	//----- nvinfo : EIATTR_MAXREG_COUNT
	.align		4
        /*00dc*/ 	.byte	0x03, 0x1b
        /*00de*/ 	.short	0x00ff


	//----- nvinfo : EIATTR_NUM_BARRIERS
	.align		4
        /*00e0*/ 	.byte	0x02, 0x4c
        /*00e2*/ 	.byte	0x01
	.zero		1


	//----- nvinfo : EIATTR_MERCURY_ISA_VERSION
	.align		4
        /*00e4*/ 	.byte	0x03, 0x5f
        /*00e6*/ 	.short	0x0101


	//----- nvinfo : EIATTR_VRC_CTA_INIT_COUNT
	.align		4
        /*00e8*/ 	.byte	0x02, 0x4a
	.zero		1
	.zero		1


	//----- nvinfo : EIATTR_EXIT_INSTR_OFFSETS
	.align		4
        /*00ec*/ 	.byte	0x04, 0x1c
        /*00ee*/ 	.short	(.L_117 - .L_116)


	//   ....[0]....
.L_116:
        /*00f0*/ 	.word	0x00000070


	//   ....[1]....
        /*00f4*/ 	.word	0x00002d20


	//----- nvinfo : EIATTR_CRS_STACK_SIZE
	.align		4
.L_117:
        /*00f8*/ 	.byte	0x04, 0x1e
        /*00fa*/ 	.short	(.L_119 - .L_118)
.L_118:
        /*00fc*/ 	.word	0x00000000


	//----- nvinfo : EIATTR_CBANK_PARAM_SIZE
	.align		4
.L_119:
        /*0100*/ 	.byte	0x03, 0x19
        /*0102*/ 	.short	0x0050


	//----- nvinfo : EIATTR_PARAM_CBANK
	.align		4
        /*0104*/ 	.byte	0x04, 0x0a
        /*0106*/ 	.short	(.L_121 - .L_120)
	.align		4
.L_120:
        /*0108*/ 	.word	index@(.nv.constant0._Z25attention_forward_kernel2PKfS0_S0_iiiiiifPfS1_S1_)
        /*010c*/ 	.short	0x0380
        /*010e*/ 	.short	0x0050


	//----- nvinfo : EIATTR_SW_WAR
	.align		4
.L_121:
        /*0110*/ 	.byte	0x04, 0x36
        /*0112*/ 	.short	(.L_123 - .L_122)
.L_122:
        /*0114*/ 	.word	0x00000008
.L_123:


//--------------------- .nv.info._Z23attention_value_kernel1PfS_S_iiii --------------------------
	.section	.nv.info._Z23attention_value_kernel1PfS_S_iiii,"",@"SHT_CUDA_INFO"
	.sectionflags	@""
	.align	4


	//----- nvinfo : EIATTR_CUDA_API_VERSION
	.align		4
        /*0000*/ 	.byte	0x04, 0x37
        /*0002*/ 	.short	(.L_125 - .L_124)
.L_124:
        /*0004*/ 	.word	0x00000082


	//----- nvinfo : EIATTR_KPARAM_INFO
	.align		4
.L_125:
        /*0008*/ 	.byte	0x04, 0x17
        /*000a*/ 	.short	(.L_127 - .L_126)
.L_126:
        /*000c*/ 	.word	0x00000000
        /*0010*/ 	.short	0x0006
        /*0012*/ 	.short	0x0024
        /*0014*/ 	.byte	0x00, 0xf0, 0x11, 0x00


	//----- nvinfo : EIATTR_KPARAM_INFO
	.align		4
.L_127:
        /*0018*/ 	.byte	0x04, 0x17
        /*001a*/ 	.short	(.L_129 - .L_128)
.L_128:
        /*001c*/ 	.word	0x00000000
        /*0020*/ 	.short	0x0005
        /*0022*/ 	.short	0x0020
        /*0024*/ 	.byte	0x00, 0xf0, 0x11, 0x00


	//----- nvinfo : EIATTR_KPARAM_INFO
	.align		4
.L_129:
        /*0028*/ 	.byte	0x04, 0x17
        /*002a*/ 	.short	(.L_131 - .L_130)
.L_130:
        /*002c*/ 	.word	0x00000000
        /*0030*/ 	.short	0x0004
        /*0032*/ 	.short	0x001c
        /*0034*/ 	.byte	0x00, 0xf0, 0x11, 0x00


	//----- nvinfo : EIATTR_KPARAM_INFO
	.align		4
.L_131:
        /*0038*/ 	.byte	0x04, 0x17
        /*003a*/ 	.short	(.L_133 - .L_132)
.L_132:
        /*003c*/ 	.word	0x00000000
        /*0040*/ 	.short	0x0003
        /*0042*/ 	.short	0x0018
        /*0044*/ 	.byte	0x00, 0xf0, 0x11, 0x00


	//----- nvinfo : EIATTR_KPARAM_INFO
	.align		4
.L_133:
        /*0048*/ 	.byte	0x04, 0x17
        /*004a*/ 	.short	(.L_135 - .L_134)
.L_134:
        /*004c*/ 	.word	0x00000000
        /*0050*/ 	.short	0x0002
        /*0052*/ 	.short	0x0010
        /*0054*/ 	.byte	0x00, 0xf5, 0x21, 0x00


	//----- nvinfo : EIATTR_KPARAM_INFO
	.align		4
.L_135:
        /*0058*/ 	.byte	0x04, 0x17
        /*005a*/ 	.short	(.L_137 - .L_136)
.L_136:
        /*005c*/ 	.word	0x00000000
        /*0060*/ 	.short	0x0001
        /*0062*/ 	.short	0x0008
        /*0064*/ 	.byte	0x00, 0xf5, 0x21, 0x00


	//----- nvinfo : EIATTR_KPARAM_INFO
	.align		4
.L_137:
        /*0068*/ 	.byte	0x04, 0x17
        /*006a*/ 	.short	(.L_139 - .L_138)
.L_138:
        /*006c*/ 	.word	0x00000000
        /*0070*/ 	.short	0x0000
        /*0072*/ 	.short	0x0000
        /*0074*/ 	.byte	0x00, 0xf5, 0x21, 0x00


	//----- nvinfo : EIATTR_SPARSE_MMA_MASK
	.align		4
.L_139:
        /*0078*/ 	.byte	0x03, 0x50
        /*007a*/ 	.short	0x0000


	//----- nvinfo : EIATTR_MAXREG_COUNT
	.align		4
        /*007c*/ 	.byte	0x03, 0x1b
        /*007e*/ 	.short	0x00ff


	//----- nvinfo : EIATTR_MERCURY_ISA_VERSION
	.align		4
        /*0080*/ 	.byte	0x03, 0x5f
        /*0082*/ 	.short	0x0101


	//----- nvinfo : EIATTR_VRC_CTA_INIT_COUNT
	.align		4
        /*0084*/ 	.byte	0x02, 0x4a
	.zero		1
	.zero		1


	//----- nvinfo : EIATTR_EXIT_INSTR_OFFSETS
	.align		4
        /*0088*/ 	.byte	0x04, 0x1c
        /*008a*/ 	.short	(.L_141 - .L_140)


	//   ....[0]....
.L_140:
        /*008c*/ 	.word	0x000000a0


	//   ....[1]....
        /*0090*/ 	.word	0x00000b60


	//   ....[2]....
        /*0094*/ 	.word	0x00000ba0


	//   ....[3]....
        /*0098*/ 	.word	0x00001960


	//----- nvinfo : EIATTR_CBANK_PARAM_SIZE
	.align		4
.L_141:
        /*009c*/ 	.byte	0x03, 0x19
        /*009e*/ 	.short	0x0028


	//----- nvinfo : EIATTR_PARAM_CBANK
	.align		4
        /*00a0*/ 	.byte	0x04, 0x0a
        /*00a2*/ 	.short	(.L_143 - .L_142)
	.align		4
.L_142:
        /*00a4*/ 	.word	index@(.nv.constant0._Z23attention_value_kernel1PfS_S_iiii)
        /*00a8*/ 	.short	0x0380
        /*00aa*/ 	.short	0x0028


	//----- nvinfo : EIATTR_SW_WAR
	.align		4
.L_143:
        /*00ac*/ 	.byte	0x04, 0x36
        /*00ae*/ 	.short	(.L_145 - .L_144)
.L_144:
        /*00b0*/ 	.word	0x00000008
.L_145:


//--------------------- .nv.info._Z25attention_softmax_kernel1PfS_iii --------------------------
	.section	.nv.info._Z25attention_softmax_kernel1PfS_iii,"",@"SHT_CUDA_INFO"
	.sectionflags	@""
	.align	4


	//----- nvinfo : EIATTR_CUDA_API_VERSION
	.align		4
        /*0000*/ 	.byte	0x04, 0x37
        /*0002*/ 	.short	(.L_147 - .L_146)
.L_146:
        /*0004*/ 	.word	0x00000082


	//----- nvinfo : EIATTR_KPARAM_INFO
	.align		4
.L_147:
        /*0008*/ 	.byte	0x04, 0x17
        /*000a*/ 	.short	(.L_149 - .L_148)
.L_148:
        /*000c*/ 	.word	0x00000000
        /*0010*/ 	.short	0x0004
        /*0012*/ 	.short	0x0018
        /*0014*/ 	.byte	0x00, 0xf0, 0x11, 0x00


	//----- nvinfo : EIATTR_KPARAM_INFO
	.align		4
.L_149:
        /*0018*/ 	.byte	0x04, 0x17
        /*001a*/ 	.short	(.L_151 - .L_150)
.L_150:
        /*001c*/ 	.word	0x00000000
        /*0020*/ 	.short	0x0003
        /*0022*/ 	.short	0x0014
        /*0024*/ 	.byte	0x00, 0xf0, 0x11, 0x00


	//----- nvinfo : EIATTR_KPARAM_INFO
	.align		4
.L_151:
        /*0028*/ 	.byte	0x04, 0x17
        /*002a*/ 	.short	(.L_153 - .L_152)
.L_152:
        /*002c*/ 	.word	0x00000000
        /*0030*/ 	.short	0x0002
        /*0032*/ 	.short	0x0010
        /*0034*/ 	.byte	0x00, 0xf0, 0x11, 0x00


	//----- nvinfo : EIATTR_KPARAM_INFO
	.align		4
.L_153:
        /*0038*/ 	.byte	0x04, 0x17
        /*003a*/ 	.short	(.L_155 - .L_154)
.L_154:
        /*003c*/ 	.word	0x00000000
        /*0040*/ 	.short	0x0001
        /*0042*/ 	.short	0x0008
        /*0044*/ 	.byte	0x00, 0xf5, 0x21, 0x00


	//----- nvinfo : EIATTR_KPARAM_INFO
	.align		4
.L_155:
        /*0048*/ 	.byte	0x04, 0x17
        /*004a*/ 	.short	(.L_157 - .L_156)
.L_156:
        /*004c*/ 	.word	0x00000000
        /*0050*/ 	.short	0x0000
        /*0052*/ 	.short	0x0000
        /*0054*/ 	.byte	0x00, 0xf5, 0x21, 0x00


	//----- nvinfo : EIATTR_SPARSE_MMA_MASK
	.align		4
.L_157:
        /*0058*/ 	.byte	0x03, 0x50
        /*005a*/ 	.short	0x0000


	//----- nvinfo : EIATTR_MAXREG_COUNT
	.align		4
        /*005c*/ 	.byte	0x03, 0x1b
        /*005e*/ 	.short	0x00ff


	//----- nvinfo : EIATTR_MERCURY_ISA_VERSION
	.align		4
        /*0060*/ 	.byte	0x03, 0x5f
        /*0062*/ 	.short	0x0101


	//----- nvinfo : EIATTR_VRC_CTA_INIT_COUNT
	.align		4
        /*0064*/ 	.byte	0x02, 0x4a
	.zero		1
	.zero		1


	//----- nvinfo : EIATTR_EXIT_INSTR_OFFSETS
	.align		4
        /*0068*/ 	.byte	0x04, 0x1c
        /*006a*/ 	.short	(.L_159 - .L_158)


	//   ....[0]....
.L_158:
        /*006c*/ 	.word	0x000000a0


	//   ....[1]....
        /*0070*/ 	.word	0x000017c0


	//   ....[2]....
        /*0074*/ 	.word	0x00001db0


	//   ....[3]....
        /*0078*/ 	.word	0x000020c0


	//   ....[4]....
        /*007c*/ 	.word	0x00002250


	//   ....[5]....
        /*0080*/ 	.word	0x000022c0


	//   ....[6]....
        /*0084*/ 	.word	0x000022f0


	//----- nvinfo : EIATTR_CRS_STACK_SIZE
	.align		4
.L_159:
        /*0088*/ 	.byte	0x04, 0x1e
        /*008a*/ 	.short	(.L_161 - .L_160)
.L_160:
        /*008c*/ 	.word	0x00000000


	//----- nvinfo : EIATTR_CBANK_PARAM_SIZE
	.align		4
.L_161:
        /*0090*/ 	.byte	0x03, 0x19
        /*0092*/ 	.short	0x001c


	//----- nvinfo : EIATTR_PARAM_CBANK
	.align		4
        /*0094*/ 	.byte	0x04, 0x0a
        /*0096*/ 	.short	(.L_163 - .L_162)
	.align		4
.L_162:
        /*0098*/ 	.word	index@(.nv.constant0._Z25attention_softmax_kernel1PfS_iii)
        /*009c*/ 	.short	0x0380
        /*009e*/ 	.short	0x001c


	//----- nvinfo : EIATTR_SW_WAR
	.align		4
.L_163:
        /*00a0*/ 	.byte	0x04, 0x36
        /*00a2*/ 	.short	(.L_165 - .L_164)
.L_164:
        /*00a4*/ 	.word	0x00000008
.L_165:


//--------------------- .nv.info._Z27attention_query_key_kernel1PfS_iiii --------------------------
	.section	.nv.info._Z27attention_query_key_kernel1PfS_iiii,"",@"SHT_CUDA_INFO"
	.sectionflags	@""
	.align	4


	//----- nvinfo : EIATTR_CUDA_API_VERSION
	.align		4
        /*0000*/ 	.byte	0x04, 0x37
        /*0002*/ 	.short	(.L_167 - .L_166)
.L_166:
        /*0004*/ 	.word	0x00000082


	//----- nvinfo : EIATTR_KPARAM_INFO
	.align		4
.L_167:
        /*0008*/ 	.byte	0x04, 0x17
        /*000a*/ 	.short	(.L_169 - .L_168)
.L_168:
        /*000c*/ 	.word	0x00000000
        /*0010*/ 	.short	0x0005
        /*0012*/ 	.short	0x001c
        /*0014*/ 	.byte	0x00, 0xf0, 0x11, 0x00


	//----- nvinfo : EIATTR_KPARAM_INFO
	.align		4
.L_169:
        /*0018*/ 	.byte	0x04, 0x17
        /*001a*/ 	.short	(.L_171 - .L_170)
.L_170:
        /*001c*/ 	.word	0x00000000
        /*0020*/ 	.short	0x0004
        /*0022*/ 	.short	0x0018
        /*0024*/ 	.byte	0x00, 0xf0, 0x11, 0x00


	//----- nvinfo : EIATTR_KPARAM_INFO
	.align		4
.L_171:
        /*0028*/ 	.byte	0x04, 0x17
        /*002a*/ 	.short	(.L_173 - .L_172)
.L_172:
        /*002c*/ 	.word	0x00000000
        /*0030*/ 	.short	0x0003
        /*0032*/ 	.short	0x0014
        /*0034*/ 	.byte	0x00, 0xf0, 0x11, 0x00


	//----- nvinfo : EIATTR_KPARAM_INFO
	.align		4
.L_173:
        /*0038*/ 	.byte	0x04, 0x17
        /*003a*/ 	.short	(.L_175 - .L_174)
.L_174:
        /*003c*/ 	.word	0x00000000
        /*0040*/ 	.short	0x0002
        /*0042*/ 	.short	0x0010
        /*0044*/ 	.byte	0x00, 0xf0, 0x11, 0x00


	//----- nvinfo : EIATTR_KPARAM_INFO
	.align		4
.L_175:
        /*0048*/ 	.byte	0x04, 0x17
        /*004a*/ 	.short	(.L_177 - .L_176)
.L_176:
        /*004c*/ 	.word	0x00000000
        /*0050*/ 	.short	0x0001
        /*0052*/ 	.short	0x0008
        /*0054*/ 	.byte	0x00, 0xf5, 0x21, 0x00


	//----- nvinfo : EIATTR_KPARAM_INFO
	.align		4
.L_177:
        /*0058*/ 	.byte	0x04, 0x17
        /*005a*/ 	.short	(.L_179 - .L_178)
.L_178:
        /*005c*/ 	.word	0x00000000
        /*0060*/ 	.short	0x0000
        /*0062*/ 	.short	0x0000
        /*0064*/ 	.byte	0x00, 0xf5, 0x21, 0x00


	//----- nvinfo : EIATTR_SPARSE_MMA_MASK
	.align		4
.L_179:
        /*0068*/ 	.byte	0x03, 0x50
        /*006a*/ 	.short	0x0000


	//----- nvinfo : EIATTR_MAXREG_COUNT
	.align		4
        /*006c*/ 	.byte	0x03, 0x1b
        /*006e*/ 	.short	0x00ff


	//----- nvinfo : EIATTR_MERCURY_ISA_VERSION
	.align		4
        /*0070*/ 	.byte	0x03, 0x5f
        /*0072*/ 	.short	0x0101


	//----- nvinfo : EIATTR_VRC_CTA_INIT_COUNT
	.align		4
        /*0074*/ 	.byte	0x02, 0x4a
	.zero		1
	.zero		1


	//----- nvinfo : EIATTR_EXIT_INSTR_OFFSETS
	.align		4
        /*0078*/ 	.byte	0x04, 0x1c
        /*007a*/ 	.short	(.L_181 - .L_180)


	//   ....[0]....
.L_180:
        /*007c*/ 	.word	0x000000b0


	//   ....[1]....
        /*0080*/ 	.word	0x00000320


	//   ....[2]....
        /*0084*/ 	.word	0x000012e0


	//----- nvinfo : EIATTR_CRS_STACK_SIZE
	.align		4
.L_181:
        /*0088*/ 	.byte	0x04, 0x1e
        /*008a*/ 	.short	(.L_183 - .L_182)
.L_182:
        /*008c*/ 	.word	0x00000000


	//----- nvinfo : EIATTR_CBANK_PARAM_SIZE
	.align		4
.L_183:
        /*0090*/ 	.byte	0x03, 0x19
        /*0092*/ 	.short	0x0020


	//----- nvinfo : EIATTR_PARAM_CBANK
	.align		4
        /*0094*/ 	.byte	0x04, 0x0a
        /*0096*/ 	.short	(.L_185 - .L_184)
	.align		4
.L_184:
        /*0098*/ 	.word	index@(.nv.constant0._Z27attention_query_key_kernel1PfS_iiii)
        /*009c*/ 	.short	0x0380
        /*009e*/ 	.short	0x0020


	//----- nvinfo : EIATTR_SW_WAR
	.align		4
.L_185:
        /*00a0*/ 	.byte	0x04, 0x36
        /*00a2*/ 	.short	(.L_187 - .L_186)
.L_186:
        /*00a4*/ 	.word	0x00000008
.L_187:


//--------------------- .nv.callgraph             --------------------------
	.section	.nv.callgraph,"",@"SHT_CUDA_CALLGRAPH"
	.align	4
	.sectionentsize	8
	.align		4
        /*0000*/ 	.word	0x00000000
	.align		4
        /*0004*/ 	.word	0xffffffff
	.align		4
        /*0008*/ 	.word	0x00000000
	.align		4
        /*000c*/ 	.word	0xfffffffe
	.align		4
        /*0010*/ 	.word	0x00000000
	.align		4
        /*0014*/ 	.word	0xfffffffd
	.align		4
        /*0018*/ 	.word	0x00000000
	.align		4
        /*001c*/ 	.word	0xfffffffc


//--------------------- .text._Z16unpermute_kernelPfS_iiii --------------------------
	.section	.text._Z16unpermute_kernelPfS_iiii,"ax",@progbits
	.align	128
        .global         _Z16unpermute_kernelPfS_iiii
        .type           _Z16unpermute_kernelPfS_iiii,@function
        .size           _Z16unpermute_kernelPfS_iiii,(.L_x_142 - _Z16unpermute_kernelPfS_iiii)
        .other          _Z16unpermute_kernelPfS_iiii,@"STO_CUDA_ENTRY STV_DEFAULT"
_Z16unpermute_kernelPfS_iiii:
.text._Z16unpermute_kernelPfS_iiii:
[----:B------:R-:W-:Y:S01]  /*0000*/  LDC R1, c[0x0][0x37c] ;  /* 0x0000df00ff017b82 */ /* 0x000fe20000000800 */
[----:B------:R-:W0:Y:S07]  /*0010*/  S2R R9, SR_TID.X ;  /* 0x0000000000097919 */ /* 0x000e2e0000002100 */
[----:B------:R-:W1:Y:S08]  /*0020*/  LDC.64 R2, c[0x0][0x390] ;  /* 0x0000e400ff027b82 */ /* 0x000e700000000a00 */
[----:B------:R-:W2:Y:S08]  /*0030*/  LDC.64 R4, c[0x0][0x398] ;  /* 0x0000e600ff047b82 */ /* 0x000eb00000000a00 */
[----:B------:R-:W0:Y:S08]  /*0040*/  S2UR UR4, SR_CTAID.X ;  /* 0x00000000000479c3 */ /* 0x000e300000002500 */
[----:B------:R-:W0:Y:S01]  /*0050*/  LDC R6, c[0x0][0x360] ;  /* 0x0000d800ff067b82 */ /* 0x000e220000000800 */
[----:B-1----:R-:W-:-:S04]  /*0060*/  IMAD R7, R3, R2, RZ ;  /* 0x0000000203077224 */ /* 0x002fc800078e02ff */
[----:B--2---:R-:W-:-:S04]  /*0070*/  IMAD R0, R7, R4, RZ ;  /* 0x0000000407007224 */ /* 0x004fc800078e02ff */
[----:B------:R-:W-:Y:S02]  /*0080*/  IMAD R7, R0, R5, RZ ;  /* 0x0000000500077224 */ /* 0x000fe400078e02ff */
[----:B0-----:R-:W-:-:S05]  /*0090*/  IMAD R2, R6, UR4, R9 ;  /* 0x0000000406027c24 */ /* 0x001fca000f8e0209 */
[----:B------:R-:W-:-:S13]  /*00a0*/  ISETP.GE.AND P0, PT, R2, R7, PT ;  /* 0x000000070200720c */ /* 0x000fda0003f06270 */
[----:B------:R-:W-:Y:S05]  /*00b0*/  @P0 EXIT ;  /* 0x000000000000094d */ /* 0x000fea0003800000 */
[----:B------:R-:W0:Y:S01]  /*00c0*/  LDC.64 R10, c[0x0][0x380] ;  /* 0x0000e000ff0a7b82 */ /* 0x000e220000000a00 */
[----:B------:R-:W1:Y:S01]  /*00d0*/  LDCU.64 UR4, c[0x0][0x358] ;  /* 0x00006b00ff0477ac */ /* 0x000e620008000a00 */
[----:B------:R-:W-:-:S04]  /*00e0*/  IMAD R0, R3, R4, RZ ;  /* 0x0000000403007224 */ /* 0x000fc800078e02ff */
[----:B------:R-:W-:-:S05]  /*00f0*/  IMAD R7, R0, R5, RZ ;  /* 0x0000000500077224 */ /* 0x000fca00078e02ff */
[----:B------:R-:W-:-:S04]  /*0100*/  IABS R8, R7 ;  /* 0x0000000700087213 */ /* 0x000fc80000000000 */
[----:B------:R-:W2:Y:S01]  /*0110*/  I2F.RP R9, R8 ;  /* 0x0000000800097306 */ /* 0x000ea20000209400 */
[----:B0-----:R-:W-:-:S05]  /*0120*/  IMAD.WIDE R10, R2, 0x4, R10 ;  /* 0x00000004020a7825 */ /* 0x001fca00078e020a */
[----:B-1----:R0:W3:Y:S02]  /*0130*/  LDG.E R0, desc[UR4][R10.64] ;  /* 0x000000040a007981 */ /* 0x0020e4000c1e1900 */
[----:B--2---:R-:W1:Y:S01]  /*0140*/  MUFU.RCP R9, R9 ;  /* 0x0000000900097308 */ /* 0x004e620000001000 */
[----:B------:R-:W-:Y:S01]  /*0150*/  IABS R14, R7 ;  /* 0x00000007000e7213 */ /* 0x000fe20000000000 */
[----:B------:R-:W-:Y:S01]  /*0160*/  IMAD R6, R3, R5, RZ ;  /* 0x0000000503067224 */ /* 0x000fe200078e02ff */
[----:B0-----:R-:W-:-:S03]  /*0170*/  IABS R10, R2 ;  /* 0x00000002000a7213 */ /* 0x001fc60000000000 */
[----:B------:R-:W-:Y:S02]  /*0180*/  IMAD.MOV R11, RZ, RZ, -R14 ;  /* 0x000000ffff0b7224 */ /* 0x000fe400078e0a0e */
[----:B-1----:R-:W-:Y:S01]  /*0190*/  VIADD R12, R9, 0xffffffe ;  /* 0x0ffffffe090c7836 */ /* 0x002fe20000000000 */
[----:B------:R-:W-:-:S03]  /*01a0*/  IABS R9, R6 ;  /* 0x0000000600097213 */ /* 0x000fc60000000000 */
[----:B------:R0:W1:Y:S02]  /*01b0*/  F2I.FTZ.U32.TRUNC.NTZ R13, R12 ;  /* 0x0000000c000d7305 */ /* 0x000064000021f000 */
[----:B0-----:R-:W-:Y:S02]  /*01c0*/  HFMA2 R12, -RZ, RZ, 0, 0 ;  /* 0x00000000ff0c7431 */ /* 0x001fe400000001ff */
[----:B-1----:R-:W-:-:S04]  /*01d0*/  IMAD.MOV R15, RZ, RZ, -R13 ;  /* 0x000000ffff0f7224 */ /* 0x002fc800078e0a0d */
[----:B------:R-:W-:-:S04]  /*01e0*/  IMAD R15, R15, R8, RZ ;  /* 0x000000080f0f7224 */ /* 0x000fc800078e02ff */
[----:B------:R-:W-:Y:S02]  /*01f0*/  IMAD.HI.U32 R13, R13, R15, R12 ;  /* 0x0000000f0d0d7227 */ /* 0x000fe400078e000c */
[----:B------:R-:W0:Y:S04]  /*0200*/  I2F.RP R12, R9 ;  /* 0x00000009000c7306 */ /* 0x000e280000209400 */
[----:B------:R-:W-:-:S04]  /*0210*/  IMAD.HI.U32 R13, R13, R10, RZ ;  /* 0x0000000a0d0d7227 */ /* 0x000fc800078e00ff */
[----:B------:R-:W-:-:S05]  /*0220*/  IMAD R11, R13, R11, R10 ;  /* 0x0000000b0d0b7224 */ /* 0x000fca00078e020a */
[----:B------:R-:W-:Y:S01]  /*0230*/  ISETP.GT.U32.AND P2, PT, R8, R11, PT ;  /* 0x0000000b0800720c */ /* 0x000fe20003f44070 */
[----:B0-----:R-:W0:-:S12]  /*0240*/  MUFU.RCP R12, R12 ;  /* 0x0000000c000c7308 */ /* 0x001e180000001000 */
[-C--:B------:R-:W-:Y:S02]  /*0250*/  @!P2 IADD3 R11, PT, PT, R11, -R8.reuse, RZ ;  /* 0x800000080b0ba210 */ /* 0x080fe40007ffe0ff */
[----:B------:R-:W-:Y:S02]  /*0260*/  @!P2 IADD3 R13, PT, PT, R13, 0x1, RZ ;  /* 0x000000010d0da810 */ /* 0x000fe40007ffe0ff */
[----:B------:R-:W-:Y:S02]  /*0270*/  ISETP.GE.U32.AND P0, PT, R11, R8, PT ;  /* 0x000000080b00720c */ /* 0x000fe40003f06070 */
[----:B------:R-:W-:Y:S01]  /*0280*/  LOP3.LUT R8, R2, R7, RZ, 0x3c, !PT ;  /* 0x0000000702087212 */ /* 0x000fe200078e3cff */
[----:B0-----:R-:W-:Y:S01]  /*0290*/  VIADD R10, R12, 0xffffffe ;  /* 0x0ffffffe0c0a7836 */ /* 0x001fe20000000000 */
[----:B------:R-:W-:Y:S02]  /*02a0*/  ISETP.NE.AND P2, PT, R7, RZ, PT ;  /* 0x000000ff0700720c */ /* 0x000fe40003f45270 */
[----:B------:R-:W-:Y:S01]  /*02b0*/  ISETP.GE.AND P1, PT, R8, RZ, PT ;  /* 0x000000ff0800720c */ /* 0x000fe20003f26270 */
[----:B------:R0:W1:Y:S06]  /*02c0*/  F2I.FTZ.U32.TRUNC.NTZ R11, R10 ;  /* 0x0000000a000b7305 */ /* 0x00006c000021f000 */
[----:B------:R-:W-:-:S02]  /*02d0*/  @P0 VIADD R13, R13, 0x1 ;  /* 0x000000010d0d0836 */ /* 0x000fc40000000000 */
[----:B0-----:R-:W-:-:S03]  /*02e0*/  HFMA2 R10, -RZ, RZ, 0, 0 ;  /* 0x00000000ff0a7431 */ /* 0x001fc600000001ff */
[----:B------:R-:W-:Y:S02]  /*02f0*/  MOV R8, R13 ;  /* 0x0000000d00087202 */ /* 0x000fe40000000f00 */
[----:B-1----:R-:W-:-:S03]  /*0300*/  IADD3 R14, PT, PT, RZ, -R11, RZ ;  /* 0x8000000bff0e7210 */ /* 0x002fc60007ffe0ff */
[----:B------:R-:W-:Y:S01]  /*0310*/  @!P1 IMAD.MOV R8, RZ, RZ, -R8 ;  /* 0x000000ffff089224 */ /* 0x000fe200078e0a08 */
[----:B------:R-:W-:Y:S01]  /*0320*/  @!P2 LOP3.LUT R8, RZ, R7, RZ, 0x33, !PT ;  /* 0x00000007ff08a212 */ /* 0x000fe200078e33ff */
[----:B------:R-:W-:-:S04]  /*0330*/  IMAD R13, R14, R9, RZ ;  /* 0x000000090e0d7224 */ /* 0x000fc800078e02ff */
[----:B------:R-:W-:Y:S02]  /*0340*/  IMAD.MOV R12, RZ, RZ, -R8 ;  /* 0x000000ffff0c7224 */ /* 0x000fe400078e0a08 */
[----:B------:R-:W-:Y:S01]  /*0350*/  IMAD.HI.U32 R10, R11, R13, R10 ;  /* 0x0000000d0b0a7227 */ /* 0x000fe200078e000a */
[----:B------:R-:W-:-:S03]  /*0360*/  IABS R13, R5 ;  /* 0x00000005000d7213 */ /* 0x000fc60000000000 */
[----:B------:R-:W-:Y:S01]  /*0370*/  IMAD R7, R7, R12, R2 ;  /* 0x0000000c07077224 */ /* 0x000fe200078e0202 */
[----:B------:R-:W-:-:S04]  /*0380*/  IABS R12, R6 ;  /* 0x00000006000c7213 */ /* 0x000fc80000000000 */
[----:B------:R-:W-:Y:S01]  /*0390*/  IABS R2, R7 ;  /* 0x0000000700027213 */ /* 0x000fe20000000000 */
[----:B------:R-:W-:-:S03]  /*03a0*/  IMAD.MOV R12, RZ, RZ, -R12 ;  /* 0x000000ffff0c7224 */ /* 0x000fc600078e0a0c */
[----:B------:R-:W-:Y:S01]  /*03b0*/  MOV R11, R2 ;  /* 0x00000002000b7202 */ /* 0x000fe20000000f00 */
[----:B------:R-:W-:-:S04]  /*03c0*/  IMAD.MOV.U32 R2, RZ, RZ, R13 ;  /* 0x000000ffff027224 */ /* 0x000fc800078e000d */
[----:B------:R-:W-:Y:S01]  /*03d0*/  IMAD.HI.U32 R10, R10, R11, RZ ;  /* 0x0000000b0a0a7227 */ /* 0x000fe200078e00ff */
[----:B------:R-:W0:Y:S03]  /*03e0*/  I2F.RP R13, R2 ;  /* 0x00000002000d7306 */ /* 0x000e260000209400 */
[----:B------:R-:W-:-:S05]  /*03f0*/  IMAD R12, R10, R12, R11 ;  /* 0x0000000c0a0c7224 */ /* 0x000fca00078e020b */
[----:B------:R-:W-:Y:S01]  /*0400*/  ISETP.GT.U32.AND P2, PT, R9, R12, PT ;  /* 0x0000000c0900720c */ /* 0x000fe20003f44070 */
[----:B0-----:R-:W0:-:S12]  /*0410*/  MUFU.RCP R13, R13 ;  /* 0x0000000d000d7308 */ /* 0x001e180000001000 */
[-C--:B------:R-:W-:Y:S02]  /*0420*/  @!P2 IADD3 R12, PT, PT, R12, -R9.reuse, RZ ;  /* 0x800000090c0ca210 */ /* 0x080fe40007ffe0ff */
[----:B------:R-:W-:Y:S02]  /*0430*/  @!P2 IADD3 R10, PT, PT, R10, 0x1, RZ ;  /* 0x000000010a0aa810 */ /* 0x000fe40007ffe0ff */
[----:B------:R-:W-:Y:S02]  /*0440*/  ISETP.GE.U32.AND P0, PT, R12, R9, PT ;  /* 0x000000090c00720c */ /* 0x000fe40003f06070 */
[----:B------:R-:W-:Y:S02]  /*0450*/  LOP3.LUT R9, R7, R6, RZ, 0x3c, !PT ;  /* 0x0000000607097212 */ /* 0x000fe400078e3cff */
[----:B------:R-:W-:Y:S02]  /*0460*/  ISETP.NE.AND P2, PT, R6, RZ, PT ;  /* 0x000000ff0600720c */ /* 0x000fe40003f45270 */
[----:B------:R-:W-:Y:S01]  /*0470*/  ISETP.GE.AND P1, PT, R9, RZ, PT ;  /* 0x000000ff0900720c */ /* 0x000fe20003f26270 */
[----:B0-----:R-:W-:-:S06]  /*0480*/  VIADD R11, R13, 0xffffffe ;  /* 0x0ffffffe0d0b7836 */ /* 0x001fcc0000000000 */
[----:B------:R-:W-:Y:S01]  /*0490*/  @P0 VIADD R10, R10, 0x1 ;  /* 0x000000010a0a0836 */ /* 0x000fe20000000000 */
[----:B------:R-:W0:Y:S04]  /*04a0*/  F2I.FTZ.U32.TRUNC.NTZ R11, R11 ;  /* 0x0000000b000b7305 */ /* 0x000e28000021f000 */
[----:B------:R-:W-:Y:S01]  /*04b0*/  MOV R12, R10 ;  /* 0x0000000a000c7202 */ /* 0x000fe20000000f00 */
[----:B------:R-:W-:-:S04]  /*04c0*/  HFMA2 R10, -RZ, RZ, 0, 0 ;  /* 0x00000000ff0a7431 */ /* 0x000fc800000001ff */
[----:B------:R-:W-:Y:S01]  /*04d0*/  @!P1 IMAD.MOV R12, RZ, RZ, -R12 ;  /* 0x000000ffff0c9224 */ /* 0x000fe200078e0a0c */
[----:B------:R-:W-:-:S05]  /*04e0*/  @!P2 LOP3.LUT R12, RZ, R6, RZ, 0x33, !PT ;  /* 0x00000006ff0ca212 */ /* 0x000fca00078e33ff */
[----:B------:R-:W-:Y:S01]  /*04f0*/  IMAD.MOV R9, RZ, RZ, -R12 ;  /* 0x000000ffff097224 */ /* 0x000fe200078e0a0c */
[----:B0-----:R-:W-:-:S03]  /*0500*/  IADD3 R13, PT, PT, RZ, -R11, RZ ;  /* 0x8000000bff0d7210 */ /* 0x001fc60007ffe0ff */
[----:B------:R-:W-:Y:S02]  /*0510*/  IMAD R14, R6, R9, R7 ;  /* 0x00000009060e7224 */ /* 0x000fe400078e0207 */
[----:B------:R-:W-:-:S03]  /*0520*/  IMAD R7, R13, R2, RZ ;  /* 0x000000020d077224 */ /* 0x000fc600078e02ff */
[----:B------:R-:W-:Y:S01]  /*0530*/  IABS R6, R14 ;  /* 0x0000000e00067213 */ /* 0x000fe20000000000 */
[----:B------:R-:W-:-:S04]  /*0540*/  IMAD.HI.U32 R10, R11, R7, R10 ;  /* 0x000000070b0a7227 */ /* 0x000fc800078e000a */
[----:B------:R-:W-:-:S04]  /*0550*/  IMAD.MOV.U32 R7, RZ, RZ, R6 ;  /* 0x000000ffff077224 */ /* 0x000fc800078e0006 */
[----:B------:R-:W-:-:S05]  /*0560*/  IMAD.HI.U32 R10, R10, R7, RZ ;  /* 0x000000070a0a7227 */ /* 0x000fca00078e00ff */
[----:B------:R-:W-:-:S05]  /*0570*/  IADD3 R6, PT, PT, -R10, RZ, RZ ;  /* 0x000000ff0a067210 */ /* 0x000fca0007ffe1ff */
[----:B------:R-:W-:-:S05]  /*0580*/  IMAD R7, R2, R6, R7 ;  /* 0x0000000602077224 */ /* 0x000fca00078e0207 */
[----:B------:R-:W-:-:S13]  /*0590*/  ISETP.GT.U32.AND P2, PT, R2, R7, PT ;  /* 0x000000070200720c */ /* 0x000fda0003f44070 */
[----:B------:R-:W-:Y:S01]  /*05a0*/  @!P2 IMAD.IADD R7, R7, 0x1, -R2 ;  /* 0x000000010707a824 */ /* 0x000fe200078e0a02 */
[----:B------:R-:W-:Y:S02]  /*05b0*/  @!P2 IADD3 R10, PT, PT, R10, 0x1, RZ ;  /* 0x000000010a0aa810 */ /* 0x000fe40007ffe0ff */
[----:B------:R-:W-:Y:S02]  /*05c0*/  ISETP.NE.AND P2, PT, R5, RZ, PT ;  /* 0x000000ff0500720c */ /* 0x000fe40003f45270 */
[----:B------:R-:W-:Y:S02]  /*05d0*/  ISETP.GE.U32.AND P0, PT, R7, R2, PT ;  /* 0x000000020700720c */ /* 0x000fe40003f06070 */
[----:B------:R-:W-:Y:S01]  /*05e0*/  LOP3.LUT R2, R14, R5, RZ, 0x3c, !PT ;  /* 0x000000050e027212 */ /* 0x000fe200078e3cff */
[----:B------:R-:W0:Y:S03]  /*05f0*/  LDC.64 R6, c[0x0][0x388] ;  /* 0x0000e200ff067b82 */ /* 0x000e260000000a00 */
[----:B------:R-:W-:-:S07]  /*0600*/  ISETP.GE.AND P1, PT, R2, RZ, PT ;  /* 0x000000ff0200720c */ /* 0x000fce0003f26270 */
[----:B------:R-:W-:-:S06]  /*0610*/  @P0 VIADD R10, R10, 0x1 ;  /* 0x000000010a0a0836 */ /* 0x000fcc0000000000 */
[----:B------:R-:W-:Y:S02]  /*0620*/  @!P1 IADD3 R10, PT, PT, -R10, RZ, RZ ;  /* 0x000000ff0a0a9210 */ /* 0x000fe40007ffe1ff */
[----:B------:R-:W-:-:S04]  /*0630*/  @!P2 LOP3.LUT R10, RZ, R5, RZ, 0x33, !PT ;  /* 0x00000005ff0aa212 */ /* 0x000fc800078e33ff */
[----:B------:R-:W-:Y:S01]  /*0640*/  IADD3 R2, PT, PT, -R10, RZ, RZ ;  /* 0x000000ff0a027210 */ /* 0x000fe20007ffe1ff */
[----:B------:R-:W-:-:S04]  /*0650*/  IMAD R3, R8, R3, R10 ;  /* 0x0000000308037224 */ /* 0x000fc800078e020a */
[----:B------:R-:W-:Y:S02]  /*0660*/  IMAD R3, R3, R4, R12 ;  /* 0x0000000403037224 */ /* 0x000fe400078e020c */
[----:B------:R-:W-:-:S04]  /*0670*/  IMAD R2, R5, R2, R14 ;  /* 0x0000000205027224 */ /* 0x000fc800078e020e */
[----:B------:R-:W-:-:S04]  /*0680*/  IMAD R3, R3, R5, R2 ;  /* 0x0000000503037224 */ /* 0x000fc800078e0202 */
[----:B0-----:R-:W-:-:S05]  /*0690*/  IMAD.WIDE R2, R3, 0x4, R6 ;  /* 0x0000000403027825 */ /* 0x001fca00078e0206 */
[----:B---3--:R-:W-:Y:S01]  /*06a0*/  STG.E desc[UR4][R2.64], R0 ;  /* 0x0000000002007986 */ /* 0x008fe2000c101904 */
[----:B------:R-:W-:Y:S05]  /*06b0*/  EXIT ;  /* 0x000000000000794d */ /* 0x000fea0003800000 */
.L_x_0:
[----:B------:R-:W-:-:S00]  /*06c0*/  BRA `(.L_x_0) ;  /* 0xfffffffc00fc7947 */ /* 0x000fc0000383ffff */
[----:B------:R-:W-:-:S00]  /*06d0*/  NOP ;  /* 0x0000000000007918 */ /* 0x000fc00000000000 */
        /* <DEDUP_REMOVED lines=10> */
.L_x_142:


//--------------------- .text._Z14permute_kernelPfS_S_PKfiiii --------------------------
	.section	.text._Z14permute_kernelPfS_S_PKfiiii,"ax",@progbits
	.align	128
        .global         _Z14permute_kernelPfS_S_PKfiiii
        .type           _Z14permute_kernelPfS_S_PKfiiii,@function
        .size           _Z14permute_kernelPfS_S_PKfiiii,(.L_x_143 - _Z14permute_kernelPfS_S_PKfiiii)
        .other          _Z14permute_kernelPfS_S_PKfiiii,@"STO_CUDA_ENTRY STV_DEFAULT"
_Z14permute_kernelPfS_S_PKfiiii:
.text._Z14permute_kernelPfS_S_PKfiiii:
        /* <DEDUP_REMOVED lines=12> */
[----:B------:R-:W-:Y:S01]  /*00c0*/  IMAD R4, R5, R2, RZ ;  /* 0x0000000205047224 */ /* 0x000fe200078e02ff */
[----:B------:R-:W-:Y:S01]  /*00d0*/  IABS R12, R0 ;  /* 0x00000000000c7213 */ /* 0x000fe20000000000 */
[----:B------:R-:W0:Y:S02]  /*00e0*/  LDCU.64 UR4, c[0x0][0x358] ;  /* 0x00006b00ff0477ac */ /* 0x000e240008000a00 */
[----:B------:R-:W-:-:S05]  /*00f0*/  IMAD R9, R4, R3, RZ ;  /* 0x0000000304097224 */ /* 0x000fca00078e02ff */
[-C--:B------:R-:W-:Y:S02]  /*0100*/  IABS R11, R9.reuse ;  /* 0x00000009000b7213 */ /* 0x080fe40000000000 */
[----:B------:R-:W-:Y:S02]  /*0110*/  IABS R14, R9 ;  /* 0x00000009000e7213 */ /* 0x000fe40000000000 */
[----:B------:R-:W1:Y:S08]  /*0120*/  I2F.RP R8, R11 ;  /* 0x0000000b00087306 */ /* 0x000e700000209400 */
[----:B-1----:R-:W1:Y:S02]  /*0130*/  MUFU.RCP R8, R8 ;  /* 0x0000000800087308 */ /* 0x002e640000001000 */
[----:B-1----:R-:W-:-:S02]  /*0140*/  IADD3 R6, PT, PT, R8, 0xffffffe, RZ ;  /* 0x0ffffffe08067810 */ /* 0x002fc40007ffe0ff */
[----:B------:R-:W-:-:S04]  /*0150*/  IADD3 R8, PT, PT, RZ, -R14, RZ ;  /* 0x8000000eff087210 */ /* 0x000fc80007ffe0ff */
[----:B------:R1:W2:Y:S02]  /*0160*/  F2I.FTZ.U32.TRUNC.NTZ R7, R6 ;  /* 0x0000000600077305 */ /* 0x0002a4000021f000 */
[----:B-1----:R-:W-:Y:S02]  /*0170*/  HFMA2 R6, -RZ, RZ, 0, 0 ;  /* 0x00000000ff067431 */ /* 0x002fe400000001ff */
[----:B--2---:R-:W-:-:S04]  /*0180*/  IMAD.MOV R4, RZ, RZ, -R7 ;  /* 0x000000ffff047224 */ /* 0x004fc800078e0a07 */
[----:B------:R-:W-:Y:S02]  /*0190*/  IMAD R13, R4, R11, RZ ;  /* 0x0000000b040d7224 */ /* 0x000fe400078e02ff */
[----:B------:R-:W-:Y:S02]  /*01a0*/  IMAD R4, R5, R3, RZ ;  /* 0x0000000305047224 */ /* 0x000fe400078e02ff */
[----:B------:R-:W-:-:S03]  /*01b0*/  IMAD.HI.U32 R10, R7, R13, R6 ;  /* 0x0000000d070a7227 */ /* 0x000fc600078e0006 */
[----:B------:R-:W-:Y:S01]  /*01c0*/  IABS R7, R4 ;  /* 0x0000000400077213 */ /* 0x000fe20000000000 */
[----:B------:R-:W-:-:S03]  /*01d0*/  IMAD.MOV.U32 R13, RZ, RZ, R12 ;  /* 0x000000ffff0d7224 */ /* 0x000fc600078e000c */
[----:B------:R-:W1:Y:S01]  /*01e0*/  I2F.RP R12, R7 ;  /* 0x00000007000c7306 */ /* 0x000e620000209400 */
[----:B------:R-:W-:-:S04]  /*01f0*/  IMAD.HI.U32 R6, R10, R13, RZ ;  /* 0x0000000d0a067227 */ /* 0x000fc800078e00ff */
[----:B------:R-:W-:-:S05]  /*0200*/  IMAD R8, R6, R8, R13 ;  /* 0x0000000806087224 */ /* 0x000fca00078e020d */
[----:B------:R-:W-:Y:S01]  /*0210*/  ISETP.GT.U32.AND P2, PT, R11, R8, PT ;  /* 0x000000080b00720c */ /* 0x000fe20003f44070 */
[----:B-1----:R-:W1:-:S12]  /*0220*/  MUFU.RCP R12, R12 ;  /* 0x0000000c000c7308 */ /* 0x002e580000001000 */
[----:B------:R-:W-:Y:S02]  /*0230*/  @!P2 IMAD.IADD R8, R8, 0x1, -R11 ;  /* 0x000000010808a824 */ /* 0x000fe400078e0a0b */
[----:B------:R-:W-:Y:S01]  /*0240*/  @!P2 VIADD R6, R6, 0x1 ;  /* 0x000000010606a836 */ /* 0x000fe20000000000 */
[----:B------:R-:W-:Y:S02]  /*0250*/  ISETP.NE.AND P2, PT, R9, RZ, PT ;  /* 0x000000ff0900720c */ /* 0x000fe40003f45270 */
[----:B------:R-:W-:Y:S02]  /*0260*/  ISETP.GE.U32.AND P0, PT, R8, R11, PT ;  /* 0x0000000b0800720c */ /* 0x000fe40003f06070 */
[----:B------:R-:W-:Y:S02]  /*0270*/  LOP3.LUT R8, R0, R9, RZ, 0x3c, !PT ;  /* 0x0000000900087212 */ /* 0x000fe400078e3cff */
[----:B-1----:R-:W-:Y:S02]  /*0280*/  IADD3 R10, PT, PT, R12, 0xffffffe, RZ ;  /* 0x0ffffffe0c0a7810 */ /* 0x002fe40007ffe0ff */
[----:B------:R-:W-:-:S02]  /*0290*/  ISETP.GE.AND P1, PT, R8, RZ, PT ;  /* 0x000000ff0800720c */ /* 0x000fc40003f26270 */
[----:B------:R1:W2:Y:S05]  /*02a0*/  F2I.FTZ.U32.TRUNC.NTZ R11, R10 ;  /* 0x0000000a000b7305 */ /* 0x0002aa000021f000 */
[----:B------:R-:W-:Y:S02]  /*02b0*/  @P0 IADD3 R6, PT, PT, R6, 0x1, RZ ;  /* 0x0000000106060810 */ /* 0x000fe40007ffe0ff */
[----:B-1----:R-:W-:-:S04]  /*02c0*/  MOV R10, RZ ;  /* 0x000000ff000a7202 */ /* 0x002fc80000000f00 */
[----:B------:R-:W-:Y:S01]  /*02d0*/  @!P1 IMAD.MOV R6, RZ, RZ, -R6 ;  /* 0x000000ffff069224 */ /* 0x000fe200078e0a06 */
[----:B------:R-:W-:Y:S02]  /*02e0*/  @!P2 LOP3.LUT R6, RZ, R9, RZ, 0x33, !PT ;  /* 0x00000009ff06a212 */ /* 0x000fe400078e33ff */
[----:B--2---:R-:W-:-:S03]  /*02f0*/  IADD3 R12, PT, PT, RZ, -R11, RZ ;  /* 0x8000000bff0c7210 */ /* 0x004fc60007ffe0ff */
[----:B------:R-:W-:Y:S02]  /*0300*/  IMAD.MOV R8, RZ, RZ, -R6 ;  /* 0x000000ffff087224 */ /* 0x000fe400078e0a06 */
[----:B------:R-:W-:Y:S01]  /*0310*/  IMAD R13, R12, R7, RZ ;  /* 0x000000070c0d7224 */ /* 0x000fe200078e02ff */
[----:B------:R-:W-:Y:S01]  /*0320*/  IABS R12, R4 ;  /* 0x00000004000c7213 */ /* 0x000fe20000000000 */
[----:B------:R-:W-:Y:S02]  /*0330*/  IMAD R9, R9, R8, R0 ;  /* 0x0000000809097224 */ /* 0x000fe400078e0200 */
[----:B------:R-:W-:Y:S01]  /*0340*/  IMAD.HI.U32 R10, R11, R13, R10 ;  /* 0x0000000d0b0a7227 */ /* 0x000fe200078e000a */
[----:B------:R-:W-:Y:S02]  /*0350*/  IABS R13, R3 ;  /* 0x00000003000d7213 */ /* 0x000fe40000000000 */
[----:B------:R-:W-:Y:S01]  /*0360*/  IABS R8, R9 ;  /* 0x0000000900087213 */ /* 0x000fe20000000000 */
[----:B------:R-:W-:-:S03]  /*0370*/  IMAD.MOV R12, RZ, RZ, -R12 ;  /* 0x000000ffff0c7224 */ /* 0x000fc600078e0a0c */
[----:B------:R-:W-:Y:S01]  /*0380*/  MOV R11, R8 ;  /* 0x00000008000b7202 */ /* 0x000fe20000000f00 */
[----:B------:R-:W-:-:S04]  /*0390*/  IMAD.MOV.U32 R8, RZ, RZ, R13 ;  /* 0x000000ffff087224 */ /* 0x000fc800078e000d */
[----:B------:R-:W-:Y:S01]  /*03a0*/  IMAD.HI.U32 R10, R10, R11, RZ ;  /* 0x0000000b0a0a7227 */ /* 0x000fe200078e00ff */
[----:B------:R-:W1:Y:S03]  /*03b0*/  I2F.RP R13, R8 ;  /* 0x00000008000d7306 */ /* 0x000e660000209400 */
[----:B------:R-:W-:-:S05]  /*03c0*/  IMAD R12, R10, R12, R11 ;  /* 0x0000000c0a0c7224 */ /* 0x000fca00078e020b */
[----:B------:R-:W-:Y:S01]  /*03d0*/  ISETP.GT.U32.AND P2, PT, R7, R12, PT ;  /* 0x0000000c0700720c */ /* 0x000fe20003f44070 */
[----:B-1----:R-:W1:-:S12]  /*03e0*/  MUFU.RCP R13, R13 ;  /* 0x0000000d000d7308 */ /* 0x002e580000001000 */
[-C--:B------:R-:W-:Y:S02]  /*03f0*/  @!P2 IADD3 R12, PT, PT, R12, -R7.reuse, RZ ;  /* 0x800000070c0ca210 */ /* 0x080fe40007ffe0ff */
[----:B------:R-:W-:Y:S02]  /*0400*/  @!P2 IADD3 R10, PT, PT, R10, 0x1, RZ ;  /* 0x000000010a0aa810 */ /* 0x000fe40007ffe0ff */
[----:B------:R-:W-:Y:S02]  /*0410*/  ISETP.GE.U32.AND P0, PT, R12, R7, PT ;  /* 0x000000070c00720c */ /* 0x000fe40003f06070 */
[----:B------:R-:W-:Y:S02]  /*0420*/  LOP3.LUT R7, R9, R4, RZ, 0x3c, !PT ;  /* 0x0000000409077212 */ /* 0x000fe400078e3cff */
[----:B------:R-:W-:Y:S02]  /*0430*/  ISETP.NE.AND P2, PT, R4, RZ, PT ;  /* 0x000000ff0400720c */ /* 0x000fe40003f45270 */
[----:B------:R-:W-:Y:S01]  /*0440*/  ISETP.GE.AND P1, PT, R7, RZ, PT ;  /* 0x000000ff0700720c */ /* 0x000fe20003f26270 */
[----:B-1----:R-:W-:-:S06]  /*0450*/  VIADD R11, R13, 0xffffffe ;  /* 0x0ffffffe0d0b7836 */ /* 0x002fcc0000000000 */
[----:B------:R-:W-:Y:S01]  /*0460*/  @P0 IADD3 R10, PT, PT, R10, 0x1, RZ ;  /* 0x000000010a0a0810 */ /* 0x000fe20007ffe0ff */
[----:B------:R-:W1:Y:S04]  /*0470*/  F2I.FTZ.U32.TRUNC.NTZ R11, R11 ;  /* 0x0000000b000b7305 */ /* 0x000e68000021f000 */
[----:B------:R-:W-:-:S05]  /*0480*/  IMAD.MOV.U32 R7, RZ, RZ, R10 ;  /* 0x000000ffff077224 */ /* 0x000fca00078e000a */
[----:B------:R-:W-:Y:S02]  /*0490*/  @!P1 IADD3 R7, PT, PT, -R7, RZ, RZ ;  /* 0x000000ff07079210 */ /* 0x000fe40007ffe1ff */
[----:B------:R-:W-:Y:S02]  /*04a0*/  @!P2 LOP3.LUT R7, RZ, R4, RZ, 0x33, !PT ;  /* 0x00000004ff07a212 */ /* 0x000fe400078e33ff */
[----:B-1----:R-:W-:-:S03]  /*04b0*/  IADD3 R13, PT, PT, RZ, -R11, RZ ;  /* 0x8000000bff0d7210 */ /* 0x002fc60007ffe0ff */
[----:B------:R-:W-:-:S04]  /*04c0*/  IMAD.MOV R10, RZ, RZ, -R7 ;  /* 0x000000ffff0a7224 */ /* 0x000fc800078e0a07 */
[----:B------:R-:W-:Y:S02]  /*04d0*/  IMAD R12, R4, R10, R9 ;  /* 0x0000000a040c7224 */ /* 0x000fe400078e0209 */
[----:B------:R-:W-:Y:S02]  /*04e0*/  HFMA2 R10, -RZ, RZ, 0, 0 ;  /* 0x00000000ff0a7431 */ /* 0x000fe400000001ff */
[----:B------:R-:W-:Y:S01]  /*04f0*/  IMAD R9, R13, R8, RZ ;  /* 0x000000080d097224 */ /* 0x000fe200078e02ff */
[----:B------:R-:W-:-:S03]  /*0500*/  IABS R4, R12 ;  /* 0x0000000c00047213 */ /* 0x000fc60000000000 */
[----:B------:R-:W-:Y:S01]  /*0510*/  IMAD.HI.U32 R10, R11, R9, R10 ;  /* 0x000000090b0a7227 */ /* 0x000fe200078e000a */
[----:B------:R-:W-:-:S05]  /*0520*/  MOV R9, R4 ;  /* 0x0000000400097202 */ /* 0x000fca0000000f00 */
[----:B------:R-:W-:-:S04]  /*0530*/  IMAD.HI.U32 R10, R10, R9, RZ ;  /* 0x000000090a0a7227 */ /* 0x000fc800078e00ff */
[----:B------:R-:W-:-:S04]  /*0540*/  IMAD.MOV R4, RZ, RZ, -R10 ;  /* 0x000000ffff047224 */ /* 0x000fc800078e0a0a */
[----:B------:R-:W-:Y:S01]  /*0550*/  IMAD R9, R8, R4, R9 ;  /* 0x0000000408097224 */ /* 0x000fe200078e0209 */
[----:B------:R-:W-:-:S04]  /*0560*/  LOP3.LUT R4, R12, R3, RZ, 0x3c, !PT ;  /* 0x000000030c047212 */ /* 0x000fc800078e3cff */
[----:B------:R-:W-:Y:S02]  /*0570*/  ISETP.GT.U32.AND P2, PT, R8, R9, PT ;  /* 0x000000090800720c */ /* 0x000fe40003f44070 */
[----:B------:R-:W-:-:S11]  /*0580*/  ISETP.GE.AND P1, PT, R4, RZ, PT ;  /* 0x000000ff0400720c */ /* 0x000fd60003f26270 */
[-C--:B------:R-:W-:Y:S02]  /*0590*/  @!P2 IADD3 R9, PT, PT, R9, -R8.reuse, RZ ;  /* 0x800000080909a210 */ /* 0x080fe40007ffe0ff */
[----:B------:R-:W-:Y:S02]  /*05a0*/  @!P2 IADD3 R10, PT, PT, R10, 0x1, RZ ;  /* 0x000000010a0aa810 */ /* 0x000fe40007ffe0ff */
[----:B------:R-:W-:Y:S02]  /*05b0*/  ISETP.GE.U32.AND P0, PT, R9, R8, PT ;  /* 0x000000080900720c */ /* 0x000fe40003f06070 */
[----:B------:R-:W-:Y:S01]  /*05c0*/  ISETP.NE.AND P2, PT, R3, RZ, PT ;  /* 0x000000ff0300720c */ /* 0x000fe20003f45270 */
[----:B------:R-:W1:Y:S10]  /*05d0*/  LDC.64 R8, c[0x0][0x398] ;  /* 0x0000e600ff087b82 */ /* 0x000e740000000a00 */
[----:B------:R-:W-:-:S05]  /*05e0*/  @P0 VIADD R10, R10, 0x1 ;  /* 0x000000010a0a0836 */ /* 0x000fca0000000000 */
[----:B------:R-:W-:Y:S02]  /*05f0*/  @!P1 IADD3 R10, PT, PT, -R10, RZ, RZ ;  /* 0x000000ff0a0a9210 */ /* 0x000fe40007ffe1ff */
[----:B------:R-:W-:-:S04]  /*0600*/  @!P2 LOP3.LUT R10, RZ, R3, RZ, 0x33, !PT ;  /* 0x00000003ff0aa212 */ /* 0x000fc800078e33ff */
[----:B------:R-:W-:Y:S01]  /*0610*/  IADD3 R4, PT, PT, -R10, RZ, RZ ;  /* 0x000000ff0a047210 */ /* 0x000fe20007ffe1ff */
[----:B------:R-:W-:-:S04]  /*0620*/  IMAD R5, R6, R5, R10 ;  /* 0x0000000506057224 */ /* 0x000fc800078e020a */
[----:B------:R-:W-:Y:S02]  /*0630*/  IMAD R5, R5, 0x3, RZ ;  /* 0x0000000305057824 */ /* 0x000fe400078e02ff */
[----:B------:R-:W-:Y:S02]  /*0640*/  IMAD R4, R3, R4, R12 ;  /* 0x0000000403047224 */ /* 0x000fe400078e020c */
[----:B------:R-:W-:Y:S02]  /*0650*/  IMAD R5, R5, R2, R7 ;  /* 0x0000000205057224 */ /* 0x000fe400078e0207 */
[----:B------:R-:W2:Y:S02]  /*0660*/  LDC.64 R6, c[0x0][0x380] ;  /* 0x0000e000ff067b82 */ /* 0x000ea40000000a00 */
[----:B------:R-:W-:-:S04]  /*0670*/  IMAD R5, R5, R3, R4 ;  /* 0x0000000305057224 */ /* 0x000fc800078e0204 */
[----:B-1----:R-:W-:Y:S02]  /*0680*/  IMAD.WIDE R4, R5, 0x4, R8 ;  /* 0x0000000405047825 */ /* 0x002fe400078e0208 */
[----:B------:R-:W1:Y:S03]  /*0690*/  LDC.64 R8, c[0x0][0x388] ;  /* 0x0000e200ff087b82 */ /* 0x000e660000000a00 */
[----:B0-----:R0:W3:Y:S01]  /*06a0*/  LDG.E R13, desc[UR4][R4.64] ;  /* 0x00000004040d7981 */ /* 0x0010e2000c1e1900 */
[----:B------:R-:W-:Y:S02]  /*06b0*/  IMAD R11, R2, R3, RZ ;  /* 0x00000003020b7224 */ /* 0x000fe400078e02ff */
[----:B--2---:R-:W-:-:S04]  /*06c0*/  IMAD.WIDE R2, R0, 0x4, R6 ;  /* 0x0000000400027825 */ /* 0x004fc800078e0206 */
[----:B------:R-:W-:Y:S02]  /*06d0*/  IMAD.WIDE R6, R11, 0x4, R4 ;  /* 0x000000040b067825 */ /* 0x000fe400078e0204 */
[----:B0-----:R-:W0:Y:S01]  /*06e0*/  LDC.64 R4, c[0x0][0x390] ;  /* 0x0000e400ff047b82 */ /* 0x001e220000000a00 */
[----:B---3--:R-:W-:Y:S04]  /*06f0*/  STG.E desc[UR4][R2.64], R13 ;  /* 0x0000000d02007986 */ /* 0x008fe8000c101904 */
[----:B------:R-:W2:Y:S01]  /*0700*/  LDG.E R15, desc[UR4][R6.64] ;  /* 0x00000004060f7981 */ /* 0x000ea2000c1e1900 */
[----:B-1----:R-:W-:-:S04]  /*0710*/  IMAD.WIDE R8, R0, 0x4, R8 ;  /* 0x0000000400087825 */ /* 0x002fc800078e0208 */
[----:B------:R-:W-:Y:S01]  /*0720*/  IMAD.WIDE R10, R11, 0x4, R6 ;  /* 0x000000040b0a7825 */ /* 0x000fe200078e0206 */
[----:B--2---:R-:W-:Y:S05]  /*0730*/  STG.E desc[UR4][R8.64], R15 ;  /* 0x0000000f08007986 */ /* 0x004fea000c101904 */
[----:B------:R-:W2:Y:S01]  /*0740*/  LDG.E R11, desc[UR4][R10.64] ;  /* 0x000000040a0b7981 */ /* 0x000ea2000c1e1900 */
[----:B0-----:R-:W-:-:S05]  /*0750*/  IMAD.WIDE R4, R0, 0x4, R4 ;  /* 0x0000000400047825 */ /* 0x001fca00078e0204 */
[----:B--2---:R-:W-:Y:S01]  /*0760*/  STG.E desc[UR4][R4.64], R11 ;  /* 0x0000000b04007986 */ /* 0x004fe2000c101904 */
[----:B------:R-:W-:Y:S05]  /*0770*/  EXIT ;  /* 0x000000000000794d */ /* 0x000fea0003800000 */
.L_x_1:
        /* <DEDUP_REMOVED lines=16> */
.L_x_143:


//--------------------- .text._Z25attention_forward_kernel2PKfS0_S0_iiiiiifPfS1_S1_ --------------------------
	.section	.text._Z25attention_forward_kernel2PKfS0_S0_iiiiiifPfS1_S1_,"ax",@progbits
	.align	128
        .global         _Z25attention_forward_kernel2PKfS0_S0_iiiiiifPfS1_S1_
        .type           _Z25attention_forward_kernel2PKfS0_S0_iiiiiifPfS1_S1_,@function
        .size           _Z25attention_forward_kernel2PKfS0_S0_iiiiiifPfS1_S1_,(.L_x_138 - _Z25attention_forward_kernel2PKfS0_S0_iiiiiifPfS1_S1_)
        .other          _Z25attention_forward_kernel2PKfS0_S0_iiiiiifPfS1_S1_,@"STO_CUDA_ENTRY STV_DEFAULT"
_Z25attention_forward_kernel2PKfS0_S0_iiiiiifPfS1_S1_:
.text._Z25attention_forward_kernel2PKfS0_S0_iiiiiifPfS1_S1_:
[----:B------:R-:W-:Y:S08]  /*0000*/  LDC R1, c[0x0][0x37c] ;  /* 0x0000df00ff017b82 */ /* 0x000ff00000000800 */
[----:B------:R-:W0:Y:S01]  /*0010*/  LDC R0, c[0x0][0x3a0] ;  /* 0x0000e800ff007b82 */ /* 0x000e220000000800 */
[----:B------:R-:W1:Y:S01]  /*0020*/  LDCU UR6, c[0x0][0x374] ;  /* 0x00006e80ff0677ac */ /* 0x000e620008000800 */
[----:B------:R-:W2:Y:S06]  /*0030*/  LDCU.64 UR10, c[0x0][0x398] ;  /* 0x00007300ff0a77ac */ /* 0x000eac0008000a00 */
[----:B------:R-:W3:Y:S08]  /*0040*/  S2UR UR4, SR_CTAID.X ;  /* 0x00000000000479c3 */ /* 0x000ef00000002500 */
[----:B------:R-:W4:Y:S01]  /*0050*/  S2UR UR5, SR_CTAID.Y ;  /* 0x00000000000579c3 */ /* 0x000f220000002600 */
[----:B0-----:R-:W-:-:S13]  /*0060*/  ISETP.GE.AND P0, PT, R0, 0x1, PT ;  /* 0x000000010000780c */ /* 0x001fda0003f06270 */
[----:B-1234-:R-:W-:Y:S05]  /*0070*/  @!P0 EXIT ;  /* 0x000000000000894d */ /* 0x01efea0003800000 */
[----:B------:R-:W0:Y:S01]  /*0080*/  S2R R5, SR_TID.X ;  /* 0x0000000000057919 */ /* 0x000e220000002100 */
[----:B------:R-:W1:Y:S01]  /*0090*/  S2UR UR8, SR_CgaCtaId ;  /* 0x00000000000879c3 */ /* 0x000e620000008800 */
[----:B------:R-:W-:Y:S01]  /*00a0*/  UIMAD UR5, UR5, UR10, URZ ;  /* 0x0000000a050572a4 */ /* 0x000fe2000f8e02ff */
[----:B------:R-:W-:Y:S01]  /*00b0*/  MOV R3, UR11 ;  /* 0x0000000b00037c02 */ /* 0x000fe20008000f00 */
[----:B------:R-:W2:Y:S01]  /*00c0*/  LDCU UR7, c[0x0][0x3a8] ;  /* 0x00007500ff0777ac */ /* 0x000ea20008000800 */
[----:B------:R-:W-:Y:S02]  /*00d0*/  UIMAD UR4, UR4, UR6, URZ ;  /* 0x00000006040472a4 */ /* 0x000fe4000f8e02ff */
[----:B------:R-:W-:Y:S02]  /*00e0*/  ULOP3.LUT UR17, UR11, 0x7, URZ, 0xc0, !UPT ;  /* 0x000000070b117892 */ /* 0x000fe4000f8ec0ff */
[----:B------:R-:W-:-:S04]  /*00f0*/  UIMAD UR6, UR4, UR10, UR5 ;  /* 0x0000000a040672a4 */ /* 0x000fc8000f8e0205 */
[----:B------:R-:W3:Y:S01]  /*0100*/  LDCU UR5, c[0x0][0x3b0] ;  /* 0x00007600ff0577ac */ /* 0x000ee20008000800 */
[----:B------:R-:W-:Y:S01]  /*0110*/  UMOV UR4, 0x400 ;  /* 0x0000040000047882 */ /* 0x000fe20000000000 */
[----:B------:R-:W-:Y:S02]  /*0120*/  ULOP3.LUT UR19, UR11, 0x3, URZ, 0xc0, !UPT ;  /* 0x000000030b137892 */ /* 0x000fe4000f8ec0ff */
[----:B------:R-:W-:Y:S02]  /*0130*/  ULOP3.LUT UR21, UR11, 0xf, URZ, 0xc0, !UPT ;  /* 0x0000000f0b157892 */ /* 0x000fe4000f8ec0ff */
[----:B--2---:R-:W-:Y:S02]  /*0140*/  UIMAD UR7, UR7, UR11, URZ ;  /* 0x0000000b070772a4 */ /* 0x004fe4000f8e02ff */
[----:B-1----:R-:W-:Y:S02]  /*0150*/  ULEA UR4, UR8, UR4, 0x18 ;  /* 0x0000000408047291 */ /* 0x002fe4000f8ec0ff */
[----:B------:R-:W-:-:S02]  /*0160*/  UIADD3 UR16, UPT, UPT, UR11, -0x1, URZ ;  /* 0xffffffff0b107890 */ /* 0x000fc4000fffe0ff */
[----:B------:R-:W-:Y:S02]  /*0170*/  ULEA UR8, UR7, UR4, 0x2 ;  /* 0x0000000407087291 */ /* 0x000fe4000f8e10ff */
[----:B------:R-:W-:Y:S02]  /*0180*/  ULOP3.LUT UR23, UR11, 0x7ffffff8, URZ, 0xc0, !UPT ;  /* 0x7ffffff80b177892 */ /* 0x000fe4000f8ec0ff */
[----:B0-----:R-:W-:Y:S01]  /*0190*/  IMAD R4, R5, UR11, RZ ;  /* 0x0000000b05047c24 */ /* 0x001fe2000f8e02ff */
[----:B------:R-:W-:Y:S01]  /*01a0*/  ULEA UR14, UR7, UR8, 0x2 ;  /* 0x00000008070e7291 */ /* 0x000fe2000f8e10ff */
[----:B---3--:R-:W-:Y:S01]  /*01b0*/  FMUL R14, RZ, UR5 ;  /* 0x00000005ff0e7c20 */ /* 0x008fe20008400000 */
[----:B------:R-:W-:Y:S01]  /*01c0*/  ULOP3.LUT UR24, UR11, 0x1, URZ, 0xc0, !UPT ;  /* 0x000000010b187892 */ /* 0x000fe2000f8ec0ff */
[----:B------:R-:W-:Y:S01]  /*01d0*/  IMAD R3, R3, UR6, R4 ;  /* 0x0000000603037c24 */ /* 0x000fe2000f8e0204 */
[----:B------:R-:W-:Y:S01]  /*01e0*/  ULOP3.LUT UR9, UR11, 0x7ffffff0, URZ, 0xc0, !UPT ;  /* 0x7ffffff00b097892 */ /* 0x000fe2000f8ec0ff */
[----:B------:R-:W0:Y:S01]  /*01f0*/  LDCU.64 UR12, c[0x0][0x358] ;  /* 0x00006b00ff0c77ac */ /* 0x000e220008000a00 */
[----:B------:R-:W-:-:S02]  /*0200*/  UIADD3 UR18, UPT, UPT, UR17, -0x1, URZ ;  /* 0xffffffff11127890 */ /* 0x000fc4000fffe0ff */
[----:B------:R-:W-:Y:S02]  /*0210*/  UIADD3 UR20, UPT, UPT, UR19, -0x1, URZ ;  /* 0xffffffff13147890 */ /* 0x000fe4000fffe0ff */
[----:B------:R-:W-:Y:S02]  /*0220*/  UIADD3 UR22, UPT, UPT, UR21, -0x1, URZ ;  /* 0xffffffff15167890 */ /* 0x000fe4000fffe0ff */
[----:B------:R-:W-:Y:S01]  /*0230*/  ULEA UR15, UR7, UR14, 0x2 ;  /* 0x0000000e070f7291 */ /* 0x000fe2000f8e10ff */
[----:B------:R-:W-:-:S11]  /*0240*/  UMOV UR4, URZ ;  /* 0x000000ff00047c82 */ /* 0x000fd60008000000 */
.L_x_39:
[----:B-1----:R-:W1:Y:S02]  /*0250*/  LDCU UR5, c[0x0][0x39c] ;  /* 0x00007380ff0577ac */ /* 0x002e640008000800 */
[----:B-1----:R-:W-:-:S09]  /*0260*/  UISETP.GE.AND UP0, UPT, UR5, 0x1, UPT ;  /* 0x000000010500788c */ /* 0x002fd2000bf06270 */
[----:B--23--:R-:W-:Y:S05]  /*0270*/  BRA.U !UP0, `(.L_x_2) ;  /* 0x0000000508f07547 */ /* 0x00cfea000b800000 */
[----:B------:R-:W-:Y:S01]  /*0280*/  UISETP.GE.U32.AND UP1, UPT, UR5, 0x8, UPT ;  /* 0x000000080500788c */ /* 0x000fe2000bf26070 */
[----:B------:R-:W-:Y:S01]  /*0290*/  MOV R0, UR4 ;  /* 0x0000000400007c02 */ /* 0x000fe20008000f00 */
[----:B------:R-:W-:-:S04]  /*02a0*/  HFMA2 R7, -RZ, RZ, 0, 0 ;  /* 0x00000000ff077431 */ /* 0x000fc800000001ff */
[----:B------:R-:W-:-:S03]  /*02b0*/  IMAD R0, R0, UR7, R3 ;  /* 0x0000000700007c24 */ /* 0x000fc6000f8e0203 */
[----:B------:R-:W-:Y:S05]  /*02c0*/  BRA.U !UP1, `(.L_x_3) ;  /* 0x0000000109e47547 */ /* 0x000fea000b800000 */
[----:B------:R-:W1:Y:S01]  /*02d0*/  S2R R7, SR_CgaCtaId ;  /* 0x0000000000077919 */ /* 0x000e620000008800 */
[----:B------:R-:W2:Y:S01]  /*02e0*/  LDC R2, c[0x0][0x3a8] ;  /* 0x0000ea00ff027b82 */ /* 0x000ea20000000800 */
[----:B------:R-:W3:Y:S01]  /*02f0*/  LDCU UR10, c[0x0][0x39c] ;  /* 0x00007380ff0a77ac */ /* 0x000ee20008000800 */
[----:B------:R-:W-:Y:S02]  /*0300*/  MOV R6, 0x400 ;  /* 0x0000040000067802 */ /* 0x000fe40000000f00 */
[----:B------:R-:W-:Y:S01]  /*0310*/  SHF.L.U32 R9, R5, 0x2, RZ ;  /* 0x0000000205097819 */ /* 0x000fe200000006ff */
[----:B------:R-:W-:Y:S01]  /*0320*/  UIADD3 UR5, UPT, UPT, -UR23, URZ, URZ ;  /* 0x000000ff17057290 */ /* 0x000fe2000fffe1ff */
[----:B------:R-:W-:Y:S02]  /*0330*/  MOV R11, R0 ;  /* 0x00000000000b7202 */ /* 0x000fe40000000f00 */
[----:B-1----:R-:W-:Y:S02]  /*0340*/  LEA R6, R7, R6, 0x18 ;  /* 0x0000000607067211 */ /* 0x002fe400078ec0ff */
[----:B--2---:R-:W-:-:S02]  /*0350*/  LEA R7, R2, R9, 0x2 ;  /* 0x0000000902077211 */ /* 0x004fc400078e10ff */
[----:B------:R-:W-:-:S03]  /*0360*/  LEA R9, R2, R9, 0x3 ;  /* 0x0000000902097211 */ /* 0x000fc600078e18ff */
[--C-:B---3--:R-:W-:Y:S02]  /*0370*/  IMAD R7, R7, UR10, R6.reuse ;  /* 0x0000000a07077c24 */ /* 0x108fe4000f8e0206 */
[----:B------:R-:W-:-:S03]  /*0380*/  IMAD R9, R9, UR10, R6 ;  /* 0x0000000a09097c24 */ /* 0x000fc6000f8e0206 */
[----:B------:R-:W-:Y:S02]  /*0390*/  IADD3 R2, PT, PT, R7, 0x10, RZ ;  /* 0x0000001007027810 */ /* 0x000fe40007ffe0ff */
[----:B------:R-:W-:-:S07]  /*03a0*/  IADD3 R10, PT, PT, R9, 0x10, RZ ;  /* 0x00000010090a7810 */ /* 0x000fce0007ffe0ff */
.L_x_4:
[----:B------:R-:W1:Y:S08]  /*03b0*/  LDC.64 R6, c[0x0][0x388] ;  /* 0x0000e200ff067b82 */ /* 0x000e700000000a00 */
[----:B------:R-:W2:Y:S01]  /*03c0*/  LDC.64 R8, c[0x0][0x390] ;  /* 0x0000e400ff087b82 */ /* 0x000ea20000000a00 */
[----:B-1----:R-:W-:-:S05]  /*03d0*/  IMAD.WIDE R6, R11, 0x4, R6 ;  /* 0x000000040b067825 */ /* 0x002fca00078e0206 */
[----:B0-----:R-:W3:Y:S01]  /*03e0*/  LDG.E R13, desc[UR12][R6.64] ;  /* 0x0000000c060d7981 */ /* 0x001ee2000c1e1900 */
[----:B--2---:R-:W-:-:S03]  /*03f0*/  IMAD.WIDE R8, R11, 0x4, R8 ;  /* 0x000000040b087825 */ /* 0x004fc600078e0208 */
[----:B------:R-:W2:Y:S04]  /*0400*/  LDG.E R17, desc[UR12][R6.64+0x4] ;  /* 0x0000040c06117981 */ /* 0x000ea8000c1e1900 */
[----:B------:R-:W4:Y:S04]  /*0410*/  LDG.E R15, desc[UR12][R8.64] ;  /* 0x0000000c080f7981 */ /* 0x000f28000c1e1900 */
[----:B------:R-:W5:Y:S04]  /*0420*/  LDG.E R19, desc[UR12][R8.64+0x4] ;  /* 0x0000040c08137981 */ /* 0x000f68000c1e1900 */
        /* <DEDUP_REMOVED lines=11> */
[----:B------:R-:W5:Y:S01]  /*04e0*/  LDG.E R26, desc[UR12][R8.64+0x1c] ;  /* 0x00001c0c081a7981 */ /* 0x000f62000c1e1900 */
[----:B------:R-:W-:-:S04]  /*04f0*/  UIADD3 UR5, UPT, UPT, UR5, 0x8, URZ ;  /* 0x0000000805057890 */ /* 0x000fc8000fffe0ff */
[----:B------:R-:W-:Y:S01]  /*0500*/  UISETP.NE.AND UP1, UPT, UR5, URZ, UPT ;  /* 0x000000ff0500728c */ /* 0x000fe2000bf25270 */
[----:B------:R-:W-:Y:S01]  /*0510*/  IADD3 R11, PT, PT, R11, 0x8, RZ ;  /* 0x000000080b0b7810 */ /* 0x000fe20007ffe0ff */
[----:B---3--:R-:W-:Y:S04]  /*0520*/  STS [R2+-0x10], R13 ;  /* 0xfffff00d02007388 */ /* 0x008fe80000000800 */
[----:B----4-:R-:W-:Y:S04]  /*0530*/  STS [R10+-0x10], R15 ;  /* 0xfffff00f0a007388 */ /* 0x010fe80000000800 */
[----:B--2---:R-:W-:Y:S04]  /*0540*/  STS [R2+-0xc], R17 ;  /* 0xfffff41102007388 */ /* 0x004fe80000000800 */
[----:B-----5:R-:W-:Y:S04]  /*0550*/  STS [R10+-0xc], R19 ;  /* 0xfffff4130a007388 */ /* 0x020fe80000000800 */
[----:B------:R-:W-:Y:S04]  /*0560*/  STS [R2+-0x8], R21 ;  /* 0xfffff81502007388 */ /* 0x000fe80000000800 */
[----:B------:R-:W-:Y:S04]  /*0570*/  STS [R10+-0x8], R23 ;  /* 0xfffff8170a007388 */ /* 0x000fe80000000800 */
[----:B------:R-:W-:Y:S04]  /*0580*/  STS [R2+-0x4], R25 ;  /* 0xfffffc1902007388 */ /* 0x000fe80000000800 */
[----:B------:R-:W-:Y:S04]  /*0590*/  STS [R10+-0x4], R27 ;  /* 0xfffffc1b0a007388 */ /* 0x000fe80000000800 */
[----:B------:R-:W-:Y:S04]  /*05a0*/  STS [R2], R29 ;  /* 0x0000001d02007388 */ /* 0x000fe80000000800 */
[----:B------:R-:W-:Y:S04]  /*05b0*/  STS [R10], R12 ;  /* 0x0000000c0a007388 */ /* 0x000fe80000000800 */
[----:B------:R-:W-:Y:S04]  /*05c0*/  STS [R2+0x4], R16 ;  /* 0x0000041002007388 */ /* 0x000fe80000000800 */
[----:B------:R-:W-:Y:S04]  /*05d0*/  STS [R10+0x4], R18 ;  /* 0x000004120a007388 */ /* 0x000fe80000000800 */
[----:B------:R-:W-:Y:S04]  /*05e0*/  STS [R2+0x8], R20 ;  /* 0x0000081402007388 */ /* 0x000fe80000000800 */
[----:B------:R-:W-:Y:S04]  /*05f0*/  STS [R10+0x8], R22 ;  /* 0x000008160a007388 */ /* 0x000fe80000000800 */
[----:B------:R0:W-:Y:S04]  /*0600*/  STS [R2+0xc], R24 ;  /* 0x00000c1802007388 */ /* 0x0001e80000000800 */
[----:B------:R1:W-:Y:S01]  /*0610*/  STS [R10+0xc], R26 ;  /* 0x00000c1a0a007388 */ /* 0x0003e20000000800 */
[----:B0-----:R-:W-:-:S02]  /*0620*/  IADD3 R2, PT, PT, R2, 0x20, RZ ;  /* 0x0000002002027810 */ /* 0x001fc40007ffe0ff */
[----:B-1----:R-:W-:Y:S01]  /*0630*/  IADD3 R10, PT, PT, R10, 0x20, RZ ;  /* 0x000000200a0a7810 */ /* 0x002fe20007ffe0ff */
[----:B------:R-:W-:Y:S06]  /*0640*/  BRA.U UP1, `(.L_x_4) ;  /* 0xfffffffd01587547 */ /* 0x000fec000b83ffff */
[----:B------:R-:W-:-:S07]  /*0650*/  MOV R7, UR23 ;  /* 0x0000001700077c02 */ /* 0x000fce0008000f00 */
.L_x_3:
[----:B------:R-:W-:-:S09]  /*0660*/  UISETP.NE.AND UP1, UPT, UR17, URZ, UPT ;  /* 0x000000ff1100728c */ /* 0x000fd2000bf25270 */
[----:B------:R-:W-:Y:S05]  /*0670*/  BRA.U !UP1, `(.L_x_2) ;  /* 0x0000000109f07547 */ /* 0x000fea000b800000 */
[----:B------:R-:W-:Y:S02]  /*0680*/  UISETP.GE.U32.AND UP1, UPT, UR18, 0x3, UPT ;  /* 0x000000031200788c */ /* 0x000fe4000bf26070 */
[----:B------:R-:W-:-:S07]  /*0690*/  UISETP.NE.AND UP2, UPT, UR19, URZ, UPT ;  /* 0x000000ff1300728c */ /* 0x000fce000bf45270 */
[----:B------:R-:W-:Y:S05]  /*06a0*/  BRA.U !UP1, `(.L_x_5) ;  /* 0x0000000109647547 */ /* 0x000fea000b800000 */
[----:B------:R-:W1:Y:S01]  /*06b0*/  LDC.64 R8, c[0x0][0x388] ;  /* 0x0000e200ff087b82 */ /* 0x000e620000000a00 */
[----:B------:R-:W-:-:S07]  /*06c0*/  IADD3 R13, PT, PT, R0, R7, RZ ;  /* 0x00000007000d7210 */ /* 0x000fce0007ffe0ff */
        /* <DEDUP_REMOVED lines=10> */
[----:B------:R-:W5:Y:S01]  /*0770*/  LDG.E R26, desc[UR12][R10.64+0xc] ;  /* 0x00000c0c0a1a7981 */ /* 0x000f62000c1e1900 */
[----:B------:R-:W-:-:S04]  /*0780*/  IADD3 R6, PT, PT, R4, R7, RZ ;  /* 0x0000000704067210 */ /* 0x000fc80007ffe0ff */
[C---:B------:R-:W-:Y:S02]  /*0790*/  LEA R13, R6.reuse, UR8, 0x2 ;  /* 0x00000008060d7c11 */ /* 0x040fe4000f8e10ff */
[----:B------:R-:W-:Y:S02]  /*07a0*/  LEA R15, R6, UR14, 0x2 ;  /* 0x0000000e060f7c11 */ /* 0x000fe4000f8e10ff */
[----:B------:R-:W-:Y:S01]  /*07b0*/  IADD3 R7, PT, PT, R7, 0x4, RZ ;  /* 0x0000000407077810 */ /* 0x000fe20007ffe0ff */
[----:B---3--:R1:W-:Y:S04]  /*07c0*/  STS [R13], R2 ;  /* 0x000000020d007388 */ /* 0x0083e80000000800 */
[----:B----4-:R1:W-:Y:S04]  /*07d0*/  STS [R15], R12 ;  /* 0x0000000c0f007388 */ /* 0x0103e80000000800 */
[----:B--2---:R1:W-:Y:S04]  /*07e0*/  STS [R13+0x4], R16 ;  /* 0x000004100d007388 */ /* 0x0043e80000000800 */
[----:B-----5:R1:W-:Y:S04]  /*07f0*/  STS [R15+0x4], R18 ;  /* 0x000004120f007388 */ /* 0x0203e80000000800 */
[----:B------:R1:W-:Y:S04]  /*0800*/  STS [R13+0x8], R20 ;  /* 0x000008140d007388 */ /* 0x0003e80000000800 */
[----:B------:R1:W-:Y:S04]  /*0810*/  STS [R15+0x8], R22 ;  /* 0x000008160f007388 */ /* 0x0003e80000000800 */
[----:B------:R1:W-:Y:S04]  /*0820*/  STS [R13+0xc], R24 ;  /* 0x00000c180d007388 */ /* 0x0003e80000000800 */
[----:B------:R1:W-:Y:S02]  /*0830*/  STS [R15+0xc], R26 ;  /* 0x00000c1a0f007388 */ /* 0x0003e40000000800 */
.L_x_5:
[----:B------:R-:W-:Y:S05]  /*0840*/  BRA.U !UP2, `(.L_x_2) ;  /* 0x000000010a7c7547 */ /* 0x000fea000b800000 */
[----:B------:R-:W-:Y:S02]  /*0850*/  ISETP.NE.AND P0, PT, RZ, UR20, PT ;  /* 0x00000014ff007c0c */ /* 0x000fe4000bf05270 */
[----:B------:R-:W-:-:S11]  /*0860*/  ISETP.NE.AND P1, PT, RZ, UR24, PT ;  /* 0x00000018ff007c0c */ /* 0x000fd6000bf25270 */
[----:B------:R-:W2:Y:S01]  /*0870*/  @P0 LDC.64 R8, c[0x0][0x388] ;  /* 0x0000e200ff080b82 */ /* 0x000ea20000000a00 */
[-C--:B------:R-:W-:Y:S02]  /*0880*/  @P0 IADD3 R19, PT, PT, R0, R7.reuse, RZ ;  /* 0x0000000700130210 */ /* 0x080fe40007ffe0ff */
[----:B-1----:R-:W-:Y:S02]  /*0890*/  @P0 IADD3 R2, PT, PT, R4, R7, RZ ;  /* 0x0000000704020210 */ /* 0x002fe40007ffe0ff */
[----:B------:R-:W-:-:S03]  /*08a0*/  @P0 IADD3 R7, PT, PT, R7, 0x2, RZ ;  /* 0x0000000207070810 */ /* 0x000fc60007ffe0ff */
[----:B------:R-:W1:Y:S01]  /*08b0*/  @P0 LDC.64 R16, c[0x0][0x390] ;  /* 0x0000e400ff100b82 */ /* 0x000e620000000a00 */
[----:B------:R-:W-:-:S07]  /*08c0*/  @P1 IADD3 R15, PT, PT, R0, R7, RZ ;  /* 0x00000007000f1210 */ /* 0x000fce0007ffe0ff */
[----:B------:R-:W3:Y:S08]  /*08d0*/  @P1 LDC.64 R12, c[0x0][0x388] ;  /* 0x0000e200ff0c1b82 */ /* 0x000ef00000000a00 */
[----:B------:R-:W4:Y:S01]  /*08e0*/  @P1 LDC.64 R10, c[0x0][0x390] ;  /* 0x0000e400ff0a1b82 */ /* 0x000f220000000a00 */
[----:B--2---:R-:W-:-:S05]  /*08f0*/  @P0 IMAD.WIDE R8, R19, 0x4, R8 ;  /* 0x0000000413080825 */ /* 0x004fca00078e0208 */
[----:B0-----:R-:W2:Y:S01]  /*0900*/  @P0 LDG.E R0, desc[UR12][R8.64] ;  /* 0x0000000c08000981 */ /* 0x001ea2000c1e1900 */
[----:B-1----:R-:W-:-:S03]  /*0910*/  @P0 IMAD.WIDE R16, R19, 0x4, R16 ;  /* 0x0000000413100825 */ /* 0x002fc600078e0210 */
[----:B------:R-:W5:Y:S04]  /*0920*/  @P0 LDG.E R18, desc[UR12][R8.64+0x4] ;  /* 0x0000040c08120981 */ /* 0x000f68000c1e1900 */
[----:B------:R-:W5:Y:S01]  /*0930*/  @P0 LDG.E R6, desc[UR12][R16.64] ;  /* 0x0000000c10060981 */ /* 0x000f62000c1e1900 */
[----:B---3--:R-:W-:-:S03]  /*0940*/  @P1 IMAD.WIDE R12, R15, 0x4, R12 ;  /* 0x000000040f0c1825 */ /* 0x008fc600078e020c */
[----:B------:R-:W3:Y:S04]  /*0950*/  @P0 LDG.E R20, desc[UR12][R16.64+0x4] ;  /* 0x0000040c10140981 */ /* 0x000ee8000c1e1900 */
[----:B------:R-:W3:Y:S01]  /*0960*/  @P1 LDG.E R12, desc[UR12][R12.64] ;  /* 0x0000000c0c0c1981 */ /* 0x000ee2000c1e1900 */
[----:B----4-:R-:W-:-:S06]  /*0970*/  @P1 IMAD.WIDE R10, R15, 0x4, R10 ;  /* 0x000000040f0a1825 */ /* 0x010fcc00078e020a */
[----:B------:R-:W4:Y:S01]  /*0980*/  @P1 LDG.E R10, desc[UR12][R10.64] ;  /* 0x0000000c0a0a1981 */ /* 0x000f22000c1e1900 */
[----:B------:R-:W-:Y:S02]  /*0990*/  @P0 LEA R19, R2, UR8, 0x2 ;  /* 0x0000000802130c11 */ /* 0x000fe4000f8e10ff */
[----:B------:R-:W-:Y:S02]  /*09a0*/  @P1 IADD3 R7, PT, PT, R4, R7, RZ ;  /* 0x0000000704071210 */ /* 0x000fe40007ffe0ff */
[----:B------:R-:W-:Y:S02]  /*09b0*/  @P0 LEA R21, R2, UR14, 0x2 ;  /* 0x0000000e02150c11 */ /* 0x000fe4000f8e10ff */
[C---:B------:R-:W-:Y:S02]  /*09c0*/  @P1 LEA R15, R7.reuse, UR8, 0x2 ;  /* 0x00000008070f1c11 */ /* 0x040fe4000f8e10ff */
[----:B------:R-:W-:Y:S01]  /*09d0*/  @P1 LEA R7, R7, UR14, 0x2 ;  /* 0x0000000e07071c11 */ /* 0x000fe2000f8e10ff */
[----:B--2---:R2:W-:Y:S04]  /*09e0*/  @P0 STS [R19], R0 ;  /* 0x0000000013000388 */ /* 0x0045e80000000800 */
[----:B-----5:R2:W-:Y:S04]  /*09f0*/  @P0 STS [R21], R6 ;  /* 0x0000000615000388 */ /* 0x0205e80000000800 */
[----:B------:R2:W-:Y:S04]  /*0a00*/  @P0 STS [R19+0x4], R18 ;  /* 0x0000041213000388 */ /* 0x0005e80000000800 */
[----:B---3--:R2:W-:Y:S04]  /*0a10*/  @P0 STS [R21+0x4], R20 ;  /* 0x0000041415000388 */ /* 0x0085e80000000800 */
[----:B------:R2:W-:Y:S04]  /*0a20*/  @P1 STS [R15], R12 ;  /* 0x0000000c0f001388 */ /* 0x0005e80000000800 */
[----:B----4-:R2:W-:Y:S02]  /*0a30*/  @P1 STS [R7], R10 ;  /* 0x0000000a07001388 */ /* 0x0105e40000000800 */
.L_x_2:
[----:B------:R-:W3:Y:S02]  /*0a40*/  LDCU UR5, c[0x0][0x3a4] ;  /* 0x00007480ff0577ac */ /* 0x000ee40008000800 */
[----:B---3--:R-:W-:Y:S01]  /*0a50*/  UISETP.GE.AND UP1, UPT, UR5, 0x1, UPT ;  /* 0x000000010500788c */ /* 0x008fe2000bf26270 */
[----:B------:R-:W-:Y:S08]  /*0a60*/  BAR.SYNC.DEFER_BLOCKING 0x0 ;  /* 0x0000000000007b1d */ /* 0x000ff00000010000 */
[----:B------:R-:W-:Y:S05]  /*0a70*/  BRA.U !UP1, `(.L_x_6) ;  /* 0x0000002109947547 */ /* 0x000fea000b800000 */
[----:B------:R-:W-:Y:S01]  /*0a80*/  BSSY.RECONVERGENT B0, `(.L_x_6) ;  /* 0x0000224000007945 */ /* 0x000fe20003800200 */
[----:B--2---:R-:W-:-:S07]  /*0a90*/  MOV R6, RZ ;  /* 0x000000ff00067202 */ /* 0x004fce0000000f00 */
.L_x_38:
[----:B------:R-:W2:Y:S01]  /*0aa0*/  LDCU UR5, c[0x0][0x3ac] ;  /* 0x00007580ff0577ac */ /* 0x000ea20008000800 */
[----:B---3--:R-:W3:Y:S01]  /*0ab0*/  LDCU UR10, c[0x0][0x398] ;  /* 0x00007300ff0a77ac */ /* 0x008ee20008000800 */
[----:B--2---:R-:W-:-:S05]  /*0ac0*/  IMAD R0, R6, UR5, R5 ;  /* 0x0000000506007c24 */ /* 0x004fca000f8e0205 */
[----:B---3--:R-:W-:-:S13]  /*0ad0*/  ISETP.GE.AND P0, PT, R0, UR10, PT ;  /* 0x0000000a00007c0c */ /* 0x008fda000bf06270 */
[----:B------:R-:W-:Y:S05]  /*0ae0*/  @P0 BRA `(.L_x_7) ;  /* 0x0000002000740947 */ /* 0x000fea0003800000 */
[----:B------:R-:W-:Y:S05]  /*0af0*/  BRA.U !UP0, `(.L_x_8) ;  /* 0x0000000508dc7547 */ /* 0x000fea000b800000 */
[----:B------:R-:W-:Y:S01]  /*0b00*/  UISETP.GE.U32.AND UP1, UPT, UR16, 0xf, UPT ;  /* 0x0000000f1000788c */ /* 0x000fe2000bf26070 */
[----:B-1----:R-:W-:Y:S01]  /*0b10*/  IMAD R2, R6, UR7, R3 ;  /* 0x0000000706027c24 */ /* 0x002fe2000f8e0203 */
[----:B------:R-:W-:-:S07]  /*0b20*/  UMOV UR5, URZ ;  /* 0x000000ff00057c82 */ /* 0x000fce0008000000 */
[----:B------:R-:W-:Y:S05]  /*0b30*/  BRA.U !UP1, `(.L_x_9) ;  /* 0x0000000109b47547 */ /* 0x000fea000b800000 */
[----:B------:R-:W1:Y:S01]  /*0b40*/  S2UR UR10, SR_CgaCtaId ;  /* 0x00000000000a79c3 */ /* 0x000e620000008800 */
[----:B------:R-:W-:Y:S02]  /*0b50*/  UMOV UR5, 0x400 ;  /* 0x0000040000057882 */ /* 0x000fe40000000000 */
[----:B-1----:R-:W-:-:S03]  /*0b60*/  ULEA UR10, UR10, UR5, 0x18 ;  /* 0x000000050a0a7291 */ /* 0x002fc6000f8ec0ff */
[----:B------:R-:W-:-:S09]  /*0b70*/  UMOV UR5, URZ ;  /* 0x000000ff00057c82 */ /* 0x000fd20008000000 */
.L_x_10:
[----:B-1----:R-:W1:Y:S01]  /*0b80*/  LDC.64 R8, c[0x0][0x380] ;  /* 0x0000e000ff087b82 */ /* 0x002e620000000a00 */
[----:B------:R-:W-:-:S05]  /*0b90*/  IADD3 R7, PT, PT, R2, UR5, RZ ;  /* 0x0000000502077c10 */ /* 0x000fca000fffe0ff */
[----:B-1----:R-:W-:-:S05]  /*0ba0*/  IMAD.WIDE R8, R7, 0x4, R8 ;  /* 0x0000000407087825 */ /* 0x002fca00078e0208 */
[----:B0-----:R-:W2:Y:S04]  /*0bb0*/  LDG.E R7, desc[UR12][R8.64] ;  /* 0x0000000c08077981 */ /* 0x001ea8000c1e1900 */
[----:B------:R-:W3:Y:S04]  /*0bc0*/  LDG.E R11, desc[UR12][R8.64+0x4] ;  /* 0x0000040c080b7981 */ /* 0x000ee8000c1e1900 */
        /* <DEDUP_REMOVED lines=14> */
[----:B------:R-:W-:Y:S01]  /*0cb0*/  IADD3 R10, PT, PT, R4, UR5, RZ ;  /* 0x00000005040a7c10 */ /* 0x000fe2000fffe0ff */
[----:B------:R-:W-:-:S03]  /*0cc0*/  UIADD3 UR5, UPT, UPT, UR5, 0x10, URZ ;  /* 0x0000001005057890 */ /* 0x000fc6000fffe0ff */
[----:B------:R-:W-:Y:S01]  /*0cd0*/  LEA R10, R10, UR10, 0x2 ;  /* 0x0000000a0a0a7c11 */ /* 0x000fe2000f8e10ff */
[----:B------:R-:W-:-:S04]  /*0ce0*/  UISETP.NE.AND UP1, UPT, UR5, UR9, UPT ;  /* 0x000000090500728c */ /* 0x000fc8000bf25270 */
[----:B--2---:R1:W-:Y:S04]  /*0cf0*/  STS [R10], R7 ;  /* 0x000000070a007388 */ /* 0x0043e80000000800 */
[----:B---3--:R1:W-:Y:S04]  /*0d00*/  STS [R10+0x4], R11 ;  /* 0x0000040b0a007388 */ /* 0x0083e80000000800 */
[----:B----4-:R1:W-:Y:S04]  /*0d10*/  STS [R10+0x8], R13 ;  /* 0x0000080d0a007388 */ /* 0x0103e80000000800 */
[----:B-----5:R1:W-:Y:S04]  /*0d20*/  STS [R10+0xc], R15 ;  /* 0x00000c0f0a007388 */ /* 0x0203e80000000800 */
[----:B------:R1:W-:Y:S04]  /*0d30*/  STS [R10+0x10], R17 ;  /* 0x000010110a007388 */ /* 0x0003e80000000800 */
        /* <DEDUP_REMOVED lines=10> */
[----:B------:R1:W-:Y:S01]  /*0de0*/  STS [R10+0x3c], R22 ;  /* 0x00003c160a007388 */ /* 0x0003e20000000800 */
[----:B------:R-:W-:Y:S05]  /*0df0*/  BRA.U UP1, `(.L_x_10) ;  /* 0xfffffffd01607547 */ /* 0x000fea000b83ffff */
[----:B------:R-:W-:-:S05]  /*0e00*/  UMOV UR5, UR9 ;  /* 0x0000000900057c82 */ /* 0x000fca0008000000 */
.L_x_9:
[----:B------:R-:W-:-:S09]  /*0e10*/  UISETP.NE.AND UP1, UPT, UR21, URZ, UPT ;  /* 0x000000ff1500728c */ /* 0x000fd2000bf25270 */
[----:B------:R-:W-:Y:S05]  /*0e20*/  BRA.U !UP1, `(.L_x_8) ;  /* 0x0000000509107547 */ /* 0x000fea000b800000 */
[----:B------:R-:W-:Y:S02]  /*0e30*/  UISETP.GE.U32.AND UP1, UPT, UR22, 0x7, UPT ;  /* 0x000000071600788c */ /* 0x000fe4000bf26070 */
[----:B------:R-:W-:-:S07]  /*0e40*/  UISETP.NE.AND UP2, UPT, UR17, URZ, UPT ;  /* 0x000000ff1100728c */ /* 0x000fce000bf45270 */
[----:B------:R-:W-:Y:S05]  /*0e50*/  BRA.U !UP1, `(.L_x_11) ;  /* 0x0000000109647547 */ /* 0x000fea000b800000 */
[----:B------:R-:W2:Y:S01]  /*0e60*/  LDC.64 R8, c[0x0][0x380] ;  /* 0x0000e000ff087b82 */ /* 0x000ea20000000a00 */
[----:B-1----:R-:W-:-:S05]  /*0e70*/  IADD3 R7, PT, PT, R2, UR5, RZ ;  /* 0x0000000502077c10 */ /* 0x002fca000fffe0ff */
[----:B--2---:R-:W-:-:S05]  /*0e80*/  IMAD.WIDE R8, R7, 0x4, R8 ;  /* 0x0000000407087825 */ /* 0x004fca00078e0208 */
[----:B0-----:R-:W2:Y:S04]  /*0e90*/  LDG.E R7, desc[UR12][R8.64] ;  /* 0x0000000c08077981 */ /* 0x001ea8000c1e1900 */
[----:B------:R-:W3:Y:S04]  /*0ea0*/  LDG.E R11, desc[UR12][R8.64+0x4] ;  /* 0x0000040c080b7981 */ /* 0x000ee8000c1e1900 */
[----:B------:R-:W4:Y:S04]  /*0eb0*/  LDG.E R13, desc[UR12][R8.64+0x8] ;  /* 0x0000080c080d7981 */ /* 0x000f28000c1e1900 */
[----:B------:R-:W5:Y:S04]  /*0ec0*/  LDG.E R15, desc[UR12][R8.64+0xc] ;  /* 0x00000c0c080f7981 */ /* 0x000f68000c1e1900 */
[----:B------:R-:W5:Y:S04]  /*0ed0*/  LDG.E R17, desc[UR12][R8.64+0x10] ;  /* 0x0000100c08117981 */ /* 0x000f68000c1e1900 */
[----:B------:R-:W5:Y:S04]  /*0ee0*/  LDG.E R19, desc[UR12][R8.64+0x14] ;  /* 0x0000140c08137981 */ /* 0x000f68000c1e1900 */
[----:B------:R-:W5:Y:S04]  /*0ef0*/  LDG.E R21, desc[UR12][R8.64+0x18] ;  /* 0x0000180c08157981 */ /* 0x000f68000c1e1900 */
[----:B------:R-:W5:Y:S01]  /*0f00*/  LDG.E R23, desc[UR12][R8.64+0x1c] ;  /* 0x00001c0c08177981 */ /* 0x000f62000c1e1900 */
[----:B------:R-:W0:Y:S01]  /*0f10*/  S2UR UR11, SR_CgaCtaId ;  /* 0x00000000000b79c3 */ /* 0x000e220000008800 */
[----:B------:R-:W-:Y:S01]  /*0f20*/  UMOV UR10, 0x400 ;  /* 0x00000400000a7882 */ /* 0x000fe20000000000 */
[----:B------:R-:W-:Y:S01]  /*0f30*/  IADD3 R10, PT, PT, R4, UR5, RZ ;  /* 0x00000005040a7c10 */ /* 0x000fe2000fffe0ff */
[----:B------:R-:W-:-:S02]  /*0f40*/  UIADD3 UR5, UPT, UPT, UR5, 0x8, URZ ;  /* 0x0000000805057890 */ /* 0x000fc4000fffe0ff */
[----:B0-----:R-:W-:-:S06]  /*0f50*/  ULEA UR10, UR11, UR10, 0x18 ;  /* 0x0000000a0b0a7291 */ /* 0x001fcc000f8ec0ff */
[----:B------:R-:W-:-:S05]  /*0f60*/  LEA R10, R10, UR10, 0x2 ;  /* 0x0000000a0a0a7c11 */ /* 0x000fca000f8e10ff */
[----:B--2---:R2:W-:Y:S04]  /*0f70*/  STS [R10], R7 ;  /* 0x000000070a007388 */ /* 0x0045e80000000800 */
[----:B---3--:R2:W-:Y:S04]  /*0f80*/  STS [R10+0x4], R11 ;  /* 0x0000040b0a007388 */ /* 0x0085e80000000800 */
[----:B----4-:R2:W-:Y:S04]  /*0f90*/  STS [R10+0x8], R13 ;  /* 0x0000080d0a007388 */ /* 0x0105e80000000800 */
[----:B-----5:R2:W-:Y:S04]  /*0fa0*/  STS [R10+0xc], R15 ;  /* 0x00000c0f0a007388 */ /* 0x0205e80000000800 */
[----:B------:R2:W-:Y:S04]  /*0fb0*/  STS [R10+0x10], R17 ;  /* 0x000010110a007388 */ /* 0x0005e80000000800 */
[----:B------:R2:W-:Y:S04]  /*0fc0*/  STS [R10+0x14], R19 ;  /* 0x000014130a007388 */ /* 0x0005e80000000800 */
[----:B------:R2:W-:Y:S04]  /*0fd0*/  STS [R10+0x18], R21 ;  /* 0x000018150a007388 */ /* 0x0005e80000000800 */
[----:B------:R2:W-:Y:S02]  /*0fe0*/  STS [R10+0x1c], R23 ;  /* 0x00001c170a007388 */ /* 0x0005e40000000800 */
.L_x_11:
[----:B------:R-:W-:Y:S05]  /*0ff0*/  BRA.U !UP2, `(.L_x_8) ;  /* 0x000000010a9c7547 */ /* 0x000fea000b800000 */
[----:B------:R-:W-:Y:S02]  /*1000*/  UISETP.GE.U32.AND UP1, UPT, UR18, 0x3, UPT ;  /* 0x000000031200788c */ /* 0x000fe4000bf26070 */
[----:B------:R-:W-:-:S07]  /*1010*/  UISETP.NE.AND UP2, UPT, UR19, URZ, UPT ;  /* 0x000000ff1300728c */ /* 0x000fce000bf45270 */
[----:B------:R-:W-:Y:S05]  /*1020*/  BRA.U !UP1, `(.L_x_12) ;  /* 0x0000000109447547 */ /* 0x000fea000b800000 */
[----:B------:R-:W3:Y:S01]  /*1030*/  LDC.64 R8, c[0x0][0x380] ;  /* 0x0000e000ff087b82 */ /* 0x000ee20000000a00 */
[----:B-12---:R-:W-:-:S05]  /*1040*/  IADD3 R7, PT, PT, R2, UR5, RZ ;  /* 0x0000000502077c10 */ /* 0x006fca000fffe0ff */
[----:B---3--:R-:W-:-:S05]  /*1050*/  IMAD.WIDE R8, R7, 0x4, R8 ;  /* 0x0000000407087825 */ /* 0x008fca00078e0208 */
[----:B0-----:R-:W2:Y:S04]  /*1060*/  LDG.E R7, desc[UR12][R8.64] ;  /* 0x0000000c08077981 */ /* 0x001ea8000c1e1900 */
[----:B------:R-:W3:Y:S04]  /*1070*/  LDG.E R11, desc[UR12][R8.64+0x4] ;  /* 0x0000040c080b7981 */ /* 0x000ee8000c1e1900 */
[----:B------:R-:W4:Y:S04]  /*1080*/  LDG.E R13, desc[UR12][R8.64+0x8] ;  /* 0x0000080c080d7981 */ /* 0x000f28000c1e1900 */
        /* <DEDUP_REMOVED lines=10> */
[----:B-----5:R0:W-:Y:S02]  /*1130*/  STS [R10+0xc], R15 ;  /* 0x00000c0f0a007388 */ /* 0x0201e40000000800 */
.L_x_12:
[----:B------:R-:W-:Y:S05]  /*1140*/  BRA.U !UP2, `(.L_x_8) ;  /* 0x000000010a487547 */ /* 0x000fea000b800000 */
[----:B------:R-:W3:Y:S01]  /*1150*/  LDC.64 R8, c[0x0][0x380] ;  /* 0x0000e000ff087b82 */ /* 0x000ee20000000a00 */
[----:B012---:R-:W-:-:S05]  /*1160*/  IADD3 R7, PT, PT, R2, UR5, RZ ;  /* 0x0000000502077c10 */ /* 0x007fca000fffe0ff */
[----:B---3--:R-:W-:-:S05]  /*1170*/  IMAD.WIDE R8, R7, 0x4, R8 ;  /* 0x0000000407087825 */ /* 0x008fca00078e0208 */
[----:B------:R-:W2:Y:S01]  /*1180*/  LDG.E R2, desc[UR12][R8.64] ;  /* 0x0000000c08027981 */ /* 0x000ea2000c1e1900 */
[----:B------:R-:W0:Y:S01]  /*1190*/  S2UR UR11, SR_CgaCtaId ;  /* 0x00000000000b79c3 */ /* 0x000e220000008800 */
[----:B------:R-:W-:Y:S01]  /*11a0*/  UMOV UR10, 0x400 ;  /* 0x00000400000a7882 */ /* 0x000fe20000000000 */
[----:B------:R-:W-:Y:S01]  /*11b0*/  IADD3 R7, PT, PT, R4, UR5, RZ ;  /* 0x0000000504077c10 */ /* 0x000fe2000fffe0ff */
[----:B------:R-:W-:Y:S02]  /*11c0*/  UISETP.NE.AND UP1, UPT, UR19, 0x1, UPT ;  /* 0x000000011300788c */ /* 0x000fe4000bf25270 */
[----:B0-----:R-:W-:-:S06]  /*11d0*/  ULEA UR10, UR11, UR10, 0x18 ;  /* 0x0000000a0b0a7291 */ /* 0x001fcc000f8ec0ff */
[----:B------:R-:W-:-:S05]  /*11e0*/  LEA R11, R7, UR10, 0x2 ;  /* 0x0000000a070b7c11 */ /* 0x000fca000f8e10ff */
[----:B--2---:R3:W-:Y:S01]  /*11f0*/  STS [R11], R2 ;  /* 0x000000020b007388 */ /* 0x0047e20000000800 */
[----:B------:R-:W-:Y:S05]  /*1200*/  BRA.U !UP1, `(.L_x_8) ;  /* 0x0000000109187547 */ /* 0x000fea000b800000 */
[----:B------:R-:W-:Y:S01]  /*1210*/  UISETP.NE.AND UP1, UPT, UR19, 0x2, UPT ;  /* 0x000000021300788c */ /* 0x000fe2000bf25270 */
[----:B---3--:R-:W2:Y:S05]  /*1220*/  LDG.E R2, desc[UR12][R8.64+0x4] ;  /* 0x0000040c08027981 */ /* 0x008eaa000c1e1900 */
[----:B------:R-:W-:-:S13]  /*1230*/  PLOP3.LUT P0, PT, PT, PT, UP1, 0x80, 0x8 ;  /* 0x000000000008781c */ /* 0x000fda0003f0f018 */
[----:B------:R-:W3:Y:S04]  /*1240*/  @P0 LDG.E R7, desc[UR12][R8.64+0x8] ;  /* 0x0000080c08070981 */ /* 0x000ee8000c1e1900 */
[----:B--2---:R4:W-:Y:S04]  /*1250*/  STS [R11+0x4], R2 ;  /* 0x000004020b007388 */ /* 0x0049e80000000800 */
[----:B---3--:R4:W-:Y:S02]  /*1260*/  @P0 STS [R11+0x8], R7 ;  /* 0x000008070b000388 */ /* 0x0089e40000000800 */
.L_x_8:
[----:B------:R-:W3:Y:S01]  /*1270*/  LDC.64 R8, c[0x0][0x3c0] ;  /* 0x0000f000ff087b82 */ /* 0x000ee20000000a00 */
[----:B012-4-:R-:W-:-:S07]  /*1280*/  IADD3 R7, PT, PT, R0, UR6, RZ ;  /* 0x0000000600077c10 */ /* 0x017fce000fffe0ff */
[----:B---3--:R-:W0:Y:S01]  /*1290*/  LDC.64 R10, c[0x0][0x3b8] ;  /* 0x0000ee00ff0a7b82 */ /* 0x008e220000000a00 */
[----:B------:R-:W-:-:S06]  /*12a0*/  IMAD.WIDE R8, R7, 0x4, R8 ;  /* 0x0000000407087825 */ /* 0x000fcc00078e0208 */
[----:B------:R1:W5:Y:S01]  /*12b0*/  LDG.E R8, desc[UR12][R8.64] ;  /* 0x0000000c08087981 */ /* 0x000362000c1e1900 */
[----:B0-----:R-:W-:Y:S02]  /*12c0*/  IMAD.WIDE R10, R7, 0x4, R10 ;  /* 0x00000004070a7825 */ /* 0x001fe400078e020a */
[----:B------:R-:W0:Y:S03]  /*12d0*/  LDC R7, c[0x0][0x3a8] ;  /* 0x0000ea00ff077b82 */ /* 0x000e260000000800 */
[----:B------:R1:W5:Y:S01]  /*12e0*/  LDG.E R2, desc[UR12][R10.64] ;  /* 0x0000000c0a027981 */ /* 0x000362000c1e1900 */
[----:B0-----:R-:W-:Y:S02]  /*12f0*/  ISETP.GE.AND P3, PT, R7, 0x1, PT ;  /* 0x000000010700780c */ /* 0x001fe40003f66270 */
[----:B------:R-:W-:-:S11]  /*1300*/  MOV R7, 0xff800000 ;  /* 0xff80000000077802 */ /* 0x000fd60000000f00 */
[----:B-1----:R-:W-:Y:S05]  /*1310*/  @!P3 BRA `(.L_x_13) ;  /* 0x00000008002cb947 */ /* 0x002fea0003800000 */
[----:B------:R-:W0:Y:S01]  /*1320*/  LDCU UR5, c[0x0][0x39c] ;  /* 0x00007380ff0577ac */ /* 0x000e220008000800 */
[----:B------:R-:W-:Y:S01]  /*1330*/  MOV R7, 0xff800000 ;  /* 0xff80000000077802 */ /* 0x000fe20000000f00 */
[----:B0-----:R-:W-:-:S09]  /*1340*/  UISETP.GT.AND UP1, UPT, UR5, URZ, UPT ;  /* 0x000000ff0500728c */ /* 0x001fd2000bf24270 */
[----:B------:R-:W-:Y:S05]  /*1350*/  BRA.U UP1, `(.L_x_14) ;  /* 0x0000000101487547 */ /* 0x000fea000b800000 */
[----:B------:R-:W0:Y:S01]  /*1360*/  LDC R13, c[0x0][0x3a8] ;  /* 0x0000ea00ff0d7b82 */ /* 0x000e220000000800 */
[----:B------:R-:W-:Y:S01]  /*1370*/  HFMA2 R10, -RZ, RZ, 0, 0 ;  /* 0x00000000ff0a7431 */ /* 0x000fe200000001ff */
[----:B------:R-:W1:Y:S01]  /*1380*/  LDCU UR5, c[0x0][0x398] ;  /* 0x00007300ff0577ac */ /* 0x000e620008000800 */
[----:B------:R-:W-:-:S05]  /*1390*/  NOP ;  /* 0x0000000000007918 */ /* 0x000fca0000000000 */
.L_x_15:
[----:B0-----:R-:W-:-:S05]  /*13a0*/  IMAD R11, R13, UR4, R10 ;  /* 0x000000040d0b7c24 */ /* 0x001fca000f8e020a */
[----:B-1----:R-:W-:-:S13]  /*13b0*/  ISETP.GE.AND P0, PT, R11, UR5, PT ;  /* 0x000000050b007c0c */ /* 0x002fda000bf06270 */
[----:B------:R-:W-:Y:S05]  /*13c0*/  @P0 BRA `(.L_x_13) ;  /* 0x0000000800000947 */ /* 0x000fea0003800000 */
[----:B------:R-:W-:Y:S01]  /*13d0*/  IMAD R9, R5, R13, R10 ;  /* 0x0000000d05097224 */ /* 0x000fe200078e020a */
[----:B------:R-:W-:Y:S02]  /*13e0*/  ISETP.GE.AND P0, PT, R0, R11, PT ;  /* 0x0000000b0000720c */ /* 0x000fe40003f06270 */
[----:B------:R-:W-:Y:S02]  /*13f0*/  IADD3 R10, PT, PT, R10, 0x1, RZ ;  /* 0x000000010a0a7810 */ /* 0x000fe40007ffe0ff */
[----:B------:R-:W-:Y:S02]  /*1400*/  LEA R9, R9, UR15, 0x2 ;  /* 0x0000000f09097c11 */ /* 0x000fe4000f8e10ff */
[----:B------:R-:W-:Y:S02]  /*1410*/  FSEL R12, R14, -INF , P0 ;  /* 0xff8000000e0c7808 */ /* 0x000fe40000000000 */
[----:B------:R-:W-:Y:S02]  /*1420*/  ISETP.NE.AND P1, PT, R10, R13, PT ;  /* 0x0000000d0a00720c */ /* 0x000fe40003f25270 */
[CC--:B------:R-:W-:Y:S01]  /*1430*/  FSETP.GT.AND P0, PT, R12.reuse, R7.reuse, PT ;  /* 0x000000070c00720b */ /* 0x0c0fe20003f04000 */
[----:B------:R2:W-:Y:S03]  /*1440*/  STS [R9], R12 ;  /* 0x0000000c09007388 */ /* 0x0005e60000000800 */
[----:B------:R-:W-:-:S07]  /*1450*/  FSEL R7, R12, R7, P0 ;  /* 0x000000070c077208 */ /* 0x000fce0000000000 */
[----:B--2---:R-:W-:Y:S05]  /*1460*/  @P1 BRA `(.L_x_15) ;  /* 0xfffffffc00cc1947 */ /* 0x004fea000383ffff */
[----:B------:R-:W-:Y:S05]  /*1470*/  BRA `(.L_x_13) ;  /* 0x0000000400d47947 */ /* 0x000fea0003800000 */
.L_x_14:
[----:B------:R-:W-:-:S07]  /*1480*/  MOV R10, RZ ;  /* 0x000000ff000a7202 */ /* 0x000fce0000000f00 */
.L_x_21:
[----:B0-----:R-:W0:Y:S01]  /*1490*/  LDC R9, c[0x0][0x3a8] ;  /* 0x0000ea00ff097b82 */ /* 0x001e220000000800 */
[----:B------:R-:W1:Y:S01]  /*14a0*/  LDCU UR5, c[0x0][0x398] ;  /* 0x00007300ff0577ac */ /* 0x000e620008000800 */
[----:B0-----:R-:W-:-:S05]  /*14b0*/  IMAD R11, R9, UR4, R10 ;  /* 0x00000004090b7c24 */ /* 0x001fca000f8e020a */
[----:B-1----:R-:W-:-:S13]  /*14c0*/  ISETP.GE.AND P0, PT, R11, UR5, PT ;  /* 0x000000050b007c0c */ /* 0x002fda000bf06270 */
[----:B------:R-:W-:Y:S05]  /*14d0*/  @P0 BRA `(.L_x_13) ;  /* 0x0000000400bc0947 */ /* 0x000fea0003800000 */
[----:B------:R-:W-:Y:S01]  /*14e0*/  UISETP.GE.U32.AND UP1, UPT, UR16, 0x7, UPT ;  /* 0x000000071000788c */ /* 0x000fe2000bf26070 */
[----:B------:R-:W-:Y:S01]  /*14f0*/  HFMA2 R26, -RZ, RZ, 0, 0 ;  /* 0x00000000ff1a7431 */ /* 0x000fe200000001ff */
[----:B------:R-:W-:-:S07]  /*1500*/  MOV R13, RZ ;  /* 0x000000ff000d7202 */ /* 0x000fce0000000f00 */
[----:B------:R-:W-:Y:S05]  /*1510*/  BRA.U !UP1, `(.L_x_16) ;  /* 0x0000000109987547 */ /* 0x000fea000b800000 */
[----:B------:R-:W0:Y:S01]  /*1520*/  S2UR UR10, SR_CgaCtaId ;  /* 0x00000000000a79c3 */ /* 0x000e220000008800 */
[----:B------:R-:W-:Y:S01]  /*1530*/  UMOV UR5, 0x400 ;  /* 0x0000040000057882 */ /* 0x000fe20000000000 */
[----:B------:R-:W-:-:S06]  /*1540*/  MOV R26, RZ ;  /* 0x000000ff001a7202 */ /* 0x000fcc0000000f00 */
[----:B------:R-:W1:Y:S01]  /*1550*/  LDC R13, c[0x0][0x39c] ;  /* 0x0000e700ff0d7b82 */ /* 0x000e620000000800 */
[----:B0-----:R-:W-:-:S03]  /*1560*/  ULEA UR10, UR10, UR5, 0x18 ;  /* 0x000000050a0a7291 */ /* 0x001fc6000f8ec0ff */
[----:B------:R-:W-:-:S09]  /*1570*/  UMOV UR5, URZ ;  /* 0x000000ff00057c82 */ /* 0x000fd20008000000 */
.L_x_17:
[----:B-1----:R-:W-:Y:S01]  /*1580*/  IMAD R18, R10, R13, UR5 ;  /* 0x000000050a127e24 */ /* 0x002fe2000f8e020d */
[----:B------:R-:W-:Y:S01]  /*1590*/  IADD3 R19, PT, PT, R4, UR5, RZ ;  /* 0x0000000504137c10 */ /* 0x000fe2000fffe0ff */
[----:B------:R-:W-:-:S03]  /*15a0*/  UIADD3 UR5, UPT, UPT, UR5, 0x8, URZ ;  /* 0x0000000805057890 */ /* 0x000fc6000fffe0ff */
[----:B------:R-:W-:Y:S01]  /*15b0*/  LEA R19, R19, UR10, 0x2 ;  /* 0x0000000a13137c11 */ /* 0x000fe2000f8e10ff */
[----:B------:R-:W-:Y:S01]  /*15c0*/  UISETP.NE.AND UP1, UPT, UR5, UR23, UPT ;  /* 0x000000170500728c */ /* 0x000fe2000bf25270 */
[----:B------:R-:W-:-:S03]  /*15d0*/  LEA R18, R18, UR8, 0x2 ;  /* 0x0000000812127c11 */ /* 0x000fc6000f8e10ff */
[----:B------:R-:W-:Y:S04]  /*15e0*/  LDS R21, [R19] ;  /* 0x0000000013157984 */ /* 0x000fe80000000800 */
[----:B------:R-:W0:Y:S04]  /*15f0*/  LDS R20, [R18] ;  /* 0x0000000012147984 */ /* 0x000e280000000800 */
[----:B------:R-:W-:Y:S04]  /*1600*/  LDS R23, [R19+0x4] ;  /* 0x0000040013177984 */ /* 0x000fe80000000800 */
[----:B------:R-:W1:Y:S04]  /*1610*/  LDS R22, [R18+0x4] ;  /* 0x0000040012167984 */ /* 0x000e680000000800 */
[----:B------:R-:W-:Y:S04]  /*1620*/  LDS R12, [R19+0x8] ;  /* 0x00000800130c7984 */ /* 0x000fe80000000800 */
[----:B------:R-:W2:Y:S04]  /*1630*/  LDS R15, [R18+0x8] ;  /* 0x00000800120f7984 */ /* 0x000ea80000000800 */
[----:B------:R-:W-:Y:S04]  /*1640*/  LDS R16, [R19+0xc] ;  /* 0x00000c0013107984 */ /* 0x000fe80000000800 */
[----:B------:R-:W3:Y:S04]  /*1650*/  LDS R17, [R18+0xc] ;  /* 0x00000c0012117984 */ /* 0x000ee80000000800 */
[----:B------:R-:W-:Y:S04]  /*1660*/  LDS R24, [R19+0x14] ;  /* 0x0000140013187984 */ /* 0x000fe80000000800 */
[----:B------:R-:W-:Y:S04]  /*1670*/  LDS R25, [R18+0x14] ;  /* 0x0000140012197984 */ /* 0x000fe80000000800 */
[----:B------:R-:W-:Y:S01]  /*1680*/  LDS R27, [R18+0x1c] ;  /* 0x00001c00121b7984 */ /* 0x000fe20000000800 */
[----:B0-----:R-:W-:-:S03]  /*1690*/  FFMA R26, R21, R20, R26 ;  /* 0x00000014151a7223 */ /* 0x001fc6000000001a */
[----:B------:R-:W-:Y:S04]  /*16a0*/  LDS R20, [R19+0x10] ;  /* 0x0000100013147984 */ /* 0x000fe80000000800 */
[----:B------:R-:W0:Y:S01]  /*16b0*/  LDS R21, [R18+0x10] ;  /* 0x0000100012157984 */ /* 0x000e220000000800 */
[----:B-1----:R-:W-:-:S03]  /*16c0*/  FFMA R29, R23, R22, R26 ;  /* 0x00000016171d7223 */ /* 0x002fc6000000001a */
[----:B------:R-:W-:Y:S04]  /*16d0*/  LDS R22, [R19+0x18] ;  /* 0x0000180013167984 */ /* 0x000fe80000000800 */
[----:B------:R-:W1:Y:S01]  /*16e0*/  LDS R23, [R18+0x18] ;  /* 0x0000180012177984 */ /* 0x000e620000000800 */
[----:B--2---:R-:W-:-:S03]  /*16f0*/  FFMA R15, R12, R15, R29 ;  /* 0x0000000f0c0f7223 */ /* 0x004fc6000000001d */
[----:B------:R-:W2:Y:S01]  /*1700*/  LDS R26, [R19+0x1c] ;  /* 0x00001c00131a7984 */ /* 0x000ea20000000800 */
[----:B---3--:R-:W-:-:S04]  /*1710*/  FFMA R15, R16, R17, R15 ;  /* 0x00000011100f7223 */ /* 0x008fc8000000000f */
[----:B0-----:R-:W-:-:S04]  /*1720*/  FFMA R15, R20, R21, R15 ;  /* 0x00000015140f7223 */ /* 0x001fc8000000000f */
[----:B------:R-:W-:-:S04]  /*1730*/  FFMA R15, R24, R25, R15 ;  /* 0x00000019180f7223 */ /* 0x000fc8000000000f */
[----:B-1----:R-:W-:-:S04]  /*1740*/  FFMA R15, R22, R23, R15 ;  /* 0x00000017160f7223 */ /* 0x002fc8000000000f */
[----:B--2---:R-:W-:Y:S01]  /*1750*/  FFMA R26, R26, R27, R15 ;  /* 0x0000001b1a1a7223 */ /* 0x004fe2000000000f */
[----:B------:R-:W-:Y:S06]  /*1760*/  BRA.U UP1, `(.L_x_17) ;  /* 0xfffffffd01847547 */ /* 0x000fec000b83ffff */
[----:B------:R-:W-:-:S07]  /*1770*/  MOV R13, UR23 ;  /* 0x00000017000d7c02 */ /* 0x000fce0008000f00 */
.L_x_16:
[----:B------:R-:W-:-:S09]  /*1780*/  UISETP.NE.AND UP1, UPT, UR17, URZ, UPT ;  /* 0x000000ff1100728c */ /* 0x000fd2000bf25270 */
[----:B------:R-:W-:Y:S05]  /*1790*/  BRA.U !UP1, `(.L_x_18) ;  /* 0x0000000109dc7547 */ /* 0x000fea000b800000 */
[----:B------:R-:W-:Y:S02]  /*17a0*/  UISETP.GE.U32.AND UP1, UPT, UR18, 0x3, UPT ;  /* 0x000000031200788c */ /* 0x000fe4000bf26070 */
[----:B------:R-:W-:-:S07]  /*17b0*/  UISETP.NE.AND UP2, UPT, UR19, URZ, UPT ;  /* 0x000000ff1300728c */ /* 0x000fce000bf45270 */
[----:B------:R-:W-:Y:S05]  /*17c0*/  BRA.U !UP1, `(.L_x_19) ;  /* 0x0000000109547547 */ /* 0x000fea000b800000 */
[----:B------:R-:W0:Y:S01]  /*17d0*/  S2UR UR10, SR_CgaCtaId ;  /* 0x00000000000a79c3 */ /* 0x000e220000008800 */
[----:B------:R-:W1:Y:S01]  /*17e0*/  LDCU UR11, c[0x0][0x39c] ;  /* 0x00007380ff0b77ac */ /* 0x000e620008000800 */
[----:B------:R-:W-:Y:S01]  /*17f0*/  IADD3 R12, PT, PT, R4, R13, RZ ;  /* 0x0000000d040c7210 */ /* 0x000fe20007ffe0ff */
[----:B------:R-:W-:Y:S01]  /*1800*/  UMOV UR5, 0x400 ;  /* 0x0000040000057882 */ /* 0x000fe20000000000 */
[----:B-1----:R-:W-:Y:S01]  /*1810*/  IMAD R15, R10, UR11, R13 ;  /* 0x0000000b0a0f7c24 */ /* 0x002fe2000f8e020d */
[----:B------:R-:W-:Y:S01]  /*1820*/  IADD3 R13, PT, PT, R13, 0x4, RZ ;  /* 0x000000040d0d7810 */ /* 0x000fe20007ffe0ff */
[----:B0-----:R-:W-:-:S03]  /*1830*/  ULEA UR5, UR10, UR5, 0x18 ;  /* 0x000000050a057291 */ /* 0x001fc6000f8ec0ff */
[----:B------:R-:W-:-:S03]  /*1840*/  LEA R16, R15, UR8, 0x2 ;  /* 0x000000080f107c11 */ /* 0x000fc6000f8e10ff */
[----:B------:R-:W-:Y:S02]  /*1850*/  LEA R12, R12, UR5, 0x2 ;  /* 0x000000050c0c7c11 */ /* 0x000fe4000f8e10ff */
[----:B------:R-:W-:Y:S04]  /*1860*/  LDS R17, [R16] ;  /* 0x0000000010117984 */ /* 0x000fe80000000800 */
[----:B------:R-:W0:Y:S04]  /*1870*/  LDS R15, [R12] ;  /* 0x000000000c0f7984 */ /* 0x000e280000000800 */
[----:B------:R-:W-:Y:S04]  /*1880*/  LDS R18, [R12+0x4] ;  /* 0x000004000c127984 */ /* 0x000fe80000000800 */
[----:B------:R-:W1:Y:S04]  /*1890*/  LDS R19, [R16+0x4] ;  /* 0x0000040010137984 */ /* 0x000e680000000800 */
[----:B------:R-:W-:Y:S04]  /*18a0*/  LDS R20, [R12+0x8] ;  /* 0x000008000c147984 */ /* 0x000fe80000000800 */
[----:B------:R-:W2:Y:S04]  /*18b0*/  LDS R21, [R16+0x8] ;  /* 0x0000080010157984 */ /* 0x000ea80000000800 */
[----:B------:R-:W-:Y:S04]  /*18c0*/  LDS R22, [R12+0xc] ;  /* 0x00000c000c167984 */ /* 0x000fe80000000800 */
[----:B------:R-:W3:Y:S01]  /*18d0*/  LDS R23, [R16+0xc] ;  /* 0x00000c0010177984 */ /* 0x000ee20000000800 */
[----:B0-----:R-:W-:-:S04]  /*18e0*/  FFMA R15, R15, R17, R26 ;  /* 0x000000110f0f7223 */ /* 0x001fc8000000001a */
[----:B-1----:R-:W-:-:S04]  /*18f0*/  FFMA R15, R18, R19, R15 ;  /* 0x00000013120f7223 */ /* 0x002fc8000000000f */
[----:B--2---:R-:W-:-:S04]  /*1900*/  FFMA R15, R20, R21, R15 ;  /* 0x00000015140f7223 */ /* 0x004fc8000000000f */
[----:B---3--:R-:W-:-:S07]  /*1910*/  FFMA R26, R22, R23, R15 ;  /* 0x00000017161a7223 */ /* 0x008fce000000000f */
.L_x_19:
[----:B------:R-:W-:Y:S05]  /*1920*/  BRA.U !UP2, `(.L_x_18) ;  /* 0x000000010a787547 */ /* 0x000fea000b800000 */
[----:B------:R-:W-:Y:S02]  /*1930*/  UISETP.NE.AND UP1, UPT, UR20, URZ, UPT ;  /* 0x000000ff1400728c */ /* 0x000fe4000bf25270 */
        /* <DEDUP_REMOVED lines=14> */
[----:B------:R-:W1:Y:S01]  /*1a20*/  LDS R19, [R16+0x4] ;  /* 0x0000040010137984 */ /* 0x000e620000000800 */
[----:B0-----:R-:W-:-:S04]  /*1a30*/  FFMA R15, R15, R17, R26 ;  /* 0x000000110f0f7223 */ /* 0x001fc8000000001a */
[----:B-1----:R-:W-:-:S07]  /*1a40*/  FFMA R26, R18, R19, R15 ;  /* 0x00000013121a7223 */ /* 0x002fce000000000f */
.L_x_20:
[----:B------:R-:W-:Y:S05]  /*1a50*/  BRA.U !UP2, `(.L_x_18) ;  /* 0x000000010a2c7547 */ /* 0x000fea000b800000 */
[----:B------:R-:W0:Y:S01]  /*1a60*/  S2UR UR10, SR_CgaCtaId ;  /* 0x00000000000a79c3 */ /* 0x000e220000008800 */
[----:B------:R-:W1:Y:S01]  /*1a70*/  LDCU UR11, c[0x0][0x39c] ;  /* 0x00007380ff0b77ac */ /* 0x000e620008000800 */
[----:B------:R-:W-:Y:S01]  /*1a80*/  IADD3 R12, PT, PT, R4, R13, RZ ;  /* 0x0000000d040c7210 */ /* 0x000fe20007ffe0ff */
[----:B------:R-:W-:Y:S01]  /*1a90*/  UMOV UR5, 0x400 ;  /* 0x0000040000057882 */ /* 0x000fe20000000000 */
[----:B-1----:R-:W-:Y:S01]  /*1aa0*/  IMAD R13, R10, UR11, R13 ;  /* 0x0000000b0a0d7c24 */ /* 0x002fe2000f8e020d */
[----:B0-----:R-:W-:-:S04]  /*1ab0*/  ULEA UR5, UR10, UR5, 0x18 ;  /* 0x000000050a057291 */ /* 0x001fc8000f8ec0ff */
[----:B------:R-:W-:Y:S02]  /*1ac0*/  LEA R15, R13, UR8, 0x2 ;  /* 0x000000080d0f7c11 */ /* 0x000fe4000f8e10ff */
[----:B------:R-:W-:-:S04]  /*1ad0*/  LEA R12, R12, UR5, 0x2 ;  /* 0x000000050c0c7c11 */ /* 0x000fc8000f8e10ff */
[----:B------:R-:W-:Y:S04]  /*1ae0*/  LDS R15, [R15] ;  /* 0x000000000f0f7984 */ /* 0x000fe80000000800 */
[----:B------:R-:W0:Y:S02]  /*1af0*/  LDS R13, [R12] ;  /* 0x000000000c0d7984 */ /* 0x000e240000000800 */
[----:B0-----:R-:W-:-:S07]  /*1b00*/  FFMA R26, R13, R15, R26 ;  /* 0x0000000f0d1a7223 */ /* 0x001fce000000001a */
.L_x_18:
[----:B------:R-:W0:Y:S01]  /*1b10*/  LDCU UR5, c[0x0][0x3b0] ;  /* 0x00007600ff0577ac */ /* 0x000e220008000800 */
[----:B------:R-:W-:Y:S01]  /*1b20*/  IMAD R12, R5, R9, R10 ;  /* 0x00000009050c7224 */ /* 0x000fe200078e020a */
[----:B------:R-:W-:Y:S02]  /*1b30*/  ISETP.GE.AND P0, PT, R0, R11, PT ;  /* 0x0000000b0000720c */ /* 0x000fe40003f06270 */
[----:B------:R-:W-:Y:S02]  /*1b40*/  IADD3 R10, PT, PT, R10, 0x1, RZ ;  /* 0x000000010a0a7810 */ /* 0x000fe40007ffe0ff */
[----:B------:R-:W-:Y:S02]  /*1b50*/  LEA R11, R12, UR15, 0x2 ;  /* 0x0000000f0c0b7c11 */ /* 0x000fe4000f8e10ff */
[----:B------:R-:W-:Y:S01]  /*1b60*/  ISETP.NE.AND P1, PT, R10, R9, PT ;  /* 0x000000090a00720c */ /* 0x000fe20003f25270 */
[----:B0-----:R-:W-:-:S05]  /*1b70*/  FMUL R26, R26, UR5 ;  /* 0x000000051a1a7c20 */ /* 0x001fca0008400000 */
[----:B------:R-:W-:-:S04]  /*1b80*/  FSEL R26, R26, -INF , P0 ;  /* 0xff8000001a1a7808 */ /* 0x000fc80000000000 */
[CC--:B------:R-:W-:Y:S01]  /*1b90*/  FSETP.GT.AND P0, PT, R26.reuse, R7.reuse, PT ;  /* 0x000000071a00720b */ /* 0x0c0fe20003f04000 */
[----:B------:R0:W-:Y:S03]  /*1ba0*/  STS [R11], R26 ;  /* 0x0000001a0b007388 */ /* 0x0001e60000000800 */
[----:B------:R-:W-:Y:S01]  /*1bb0*/  FSEL R7, R26, R7, P0 ;  /* 0x000000071a077208 */ /* 0x000fe20000000000 */
[----:B------:R-:W-:Y:S08]  /*1bc0*/  @P1 BRA `(.L_x_21) ;  /* 0xfffffff800301947 */ /* 0x000ff0000383ffff */
.L_x_13:
[----:B0-----:R-:W-:Y:S01]  /*1bd0*/  HFMA2 R11, -RZ, RZ, 0, 0 ;  /* 0x00000000ff0b7431 */ /* 0x001fe200000001ff */
[----:B------:R-:W-:Y:S06]  /*1be0*/  @!P3 BRA `(.L_x_22) ;  /* 0x000000000068b947 */ /* 0x000fec0003800000 */
[----:B------:R-:W0:Y:S01]  /*1bf0*/  LDC R15, c[0x0][0x3a8] ;  /* 0x0000ea00ff0f7b82 */ /* 0x000e220000000800 */
[----:B------:R-:W-:-:S07]  /*1c00*/  CS2R R10, SRZ ;  /* 0x00000000000a7805 */ /* 0x000fce000001ff00 */
[----:B------:R-:W1:Y:S02]  /*1c10*/  LDC R16, c[0x0][0x398] ;  /* 0x0000e600ff107b82 */ /* 0x000e640000000800 */
.L_x_25:
[----:B0-----:R-:W-:-:S05]  /*1c20*/  IMAD R9, R15, UR4, R10 ;  /* 0x000000040f097c24 */ /* 0x001fca000f8e020a */
[----:B-1----:R-:W-:-:S13]  /*1c30*/  ISETP.GE.AND P0, PT, R9, R16, PT ;  /* 0x000000100900720c */ /* 0x002fda0003f06270 */
[----:B------:R-:W-:Y:S05]  /*1c40*/  @P0 BRA `(.L_x_22) ;  /* 0x0000000000500947 */ /* 0x000fea0003800000 */
[----:B------:R-:W-:Y:S01]  /*1c50*/  ISETP.GE.AND P0, PT, R0, R9, PT ;  /* 0x000000090000720c */ /* 0x000fe20003f06270 */
[----:B------:R-:W-:Y:S01]  /*1c60*/  IMAD R9, R5, R15, R10 ;  /* 0x0000000f05097224 */ /* 0x000fe200078e020a */
[----:B------:R-:W-:Y:S04]  /*1c70*/  BSSY.RECONVERGENT B1, `(.L_x_23) ;  /* 0x000000d000017945 */ /* 0x000fe80003800200 */
[----:B------:R-:W-:-:S07]  /*1c80*/  LEA R13, R9, UR15, 0x2 ;  /* 0x0000000f090d7c11 */ /* 0x000fce000f8e10ff */
[----:B------:R0:W-:Y:S01]  /*1c90*/  @!P0 STS [R13], RZ ;  /* 0x000000ff0d008388 */ /* 0x0001e20000000800 */
[----:B------:R-:W-:Y:S01]  /*1ca0*/  @!P0 MOV R12, RZ ;  /* 0x000000ff000c8202 */ /* 0x000fe20000000f00 */
[----:B------:R-:W-:Y:S06]  /*1cb0*/  @!P0 BRA `(.L_x_24) ;  /* 0x0000000000208947 */ /* 0x000fec0003800000 */
[----:B------:R-:W1:Y:S02]  /*1cc0*/  LDS R12, [R13] ;  /* 0x000000000d0c7984 */ /* 0x000e640000000800 */
[----:B-1----:R-:W-:-:S04]  /*1cd0*/  FADD R9, -R7, R12 ;  /* 0x0000000c07097221 */ /* 0x002fc80000000100 */
[----:B------:R-:W-:-:S05]  /*1ce0*/  FMUL R9, R9, 1.4426950216293334961 ;  /* 0x3fb8aa3b09097820 */ /* 0x000fca0000400000 */
[----:B------:R-:W-:-:S13]  /*1cf0*/  FSETP.GEU.AND P0, PT, R9, -126, PT ;  /* 0xc2fc00000900780b */ /* 0x000fda0003f0e000 */
[----:B------:R-:W-:-:S04]  /*1d00*/  @!P0 FMUL R9, R9, 0.5 ;  /* 0x3f00000009098820 */ /* 0x000fc80000400000 */
[----:B------:R-:W1:Y:S02]  /*1d10*/  MUFU.EX2 R12, R9 ;  /* 0x00000009000c7308 */ /* 0x000e640000000800 */
[----:B-1----:R-:W-:-:S05]  /*1d20*/  @!P0 FMUL R12, R12, R12 ;  /* 0x0000000c0c0c8220 */ /* 0x002fca0000400000 */
[----:B------:R1:W-:Y:S02]  /*1d30*/  STS [R13], R12 ;  /* 0x0000000c0d007388 */ /* 0x0003e40000000800 */
.L_x_24:
[----:B------:R-:W-:Y:S05]  /*1d40*/  BSYNC.RECONVERGENT B1 ;  /* 0x0000000000017941 */ /* 0x000fea0003800200 */
.L_x_23:
[----:B------:R-:W-:Y:S01]  /*1d50*/  IADD3 R10, PT, PT, R10, 0x1, RZ ;  /* 0x000000010a0a7810 */ /* 0x000fe20007ffe0ff */
[----:B------:R-:W-:-:S03]  /*1d60*/  FADD R11, R11, R12 ;  /* 0x0000000c0b0b7221 */ /* 0x000fc60000000000 */
[----:B------:R-:W-:-:S13]  /*1d70*/  ISETP.NE.AND P0, PT, R10, R15, PT ;  /* 0x0000000f0a00720c */ /* 0x000fda0003f05270 */
[----:B------:R-:W-:Y:S05]  /*1d80*/  @P0 BRA `(.L_x_25) ;  /* 0xfffffffc00a40947 */ /* 0x000fea000383ffff */
.L_x_22:
[----:B-----5:R-:W-:-:S05]  /*1d90*/  FMNMX R10, R8, R7, !PT ;  /* 0x00000007080a7209 */ /* 0x020fca0007800000 */
[----:B------:R-:W-:Y:S01]  /*1da0*/  FADD R8, R8, -R10 ;  /* 0x8000000a08087221 */ /* 0x000fe20000000000 */
[----:B------:R-:W-:-:S03]  /*1db0*/  FADD R7, -R10, R7 ;  /* 0x000000070a077221 */ /* 0x000fc60000000100 */
[----:B------:R-:W-:Y:S01]  /*1dc0*/  FMUL R8, R8, 1.4426950216293334961 ;  /* 0x3fb8aa3b08087820 */ /* 0x000fe20000400000 */
[----:B------:R-:W-:-:S04]  /*1dd0*/  FMUL R0, R7, 1.4426950216293334961 ;  /* 0x3fb8aa3b07007820 */ /* 0x000fc80000400000 */
[----:B------:R-:W-:Y:S02]  /*1de0*/  FSETP.GEU.AND P0, PT, R8, -126, PT ;  /* 0xc2fc00000800780b */ /* 0x000fe40003f0e000 */
[----:B------:R-:W-:-:S11]  /*1df0*/  FSETP.GEU.AND P1, PT, R0, -126, PT ;  /* 0xc2fc00000000780b */ /* 0x000fd60003f2e000 */
[----:B------:R-:W-:Y:S02]  /*1e00*/  @!P0 FMUL R8, R8, 0.5 ;  /* 0x3f00000008088820 */ /* 0x000fe40000400000 */
[----:B------:R-:W-:Y:S02]  /*1e10*/  @!P1 FMUL R0, R0, 0.5 ;  /* 0x3f00000000009820 */ /* 0x000fe40000400000 */
[----:B------:R-:W2:Y:S08]  /*1e20*/  MUFU.EX2 R9, R8 ;  /* 0x0000000800097308 */ /* 0x000eb00000000800 */
[----:B------:R-:W3:Y:S01]  /*1e30*/  MUFU.EX2 R7, R0 ;  /* 0x0000000000077308 */ /* 0x000ee20000000800 */
[----:B--2---:R-:W-:-:S04]  /*1e40*/  @!P0 FMUL R9, R9, R9 ;  /* 0x0000000909098220 */ /* 0x004fc80000400000 */
[----:B-1----:R-:W-:Y:S01]  /*1e50*/  FMUL R12, R2, R9 ;  /* 0x00000009020c7220 */ /* 0x002fe20000400000 */
[----:B---3--:R-:W-:-:S04]  /*1e60*/  @!P1 FMUL R7, R7, R7 ;  /* 0x0000000707079220 */ /* 0x008fc80000400000 */
[----:B------:R-:W-:Y:S01]  /*1e70*/  FFMA R11, R7, R11, R12 ;  /* 0x0000000b070b7223 */ /* 0x000fe2000000000c */
[----:B------:R-:W-:Y:S06]  /*1e80*/  BRA.U !UP0, `(.L_x_26) ;  /* 0x0000000d08587547 */ /* 0x000fec000b800000 */
[----:B------:R-:W-:Y:S01]  /*1e90*/  IADD3 R0, PT, PT, R11, 0x1800000, RZ ;  /* 0x018000000b007810 */ /* 0x000fe20007ffe0ff */
[----:B------:R-:W-:Y:S03]  /*1ea0*/  BSSY.RECONVERGENT B1, `(.L_x_27) ;  /* 0x000000b000017945 */ /* 0x000fe60003800200 */
[----:B------:R-:W-:-:S04]  /*1eb0*/  LOP3.LUT R0, R0, 0x7f800000, RZ, 0xc0, !PT ;  /* 0x7f80000000007812 */ /* 0x000fc800078ec0ff */
[----:B------:R-:W-:-:S13]  /*1ec0*/  ISETP.GT.U32.AND P0, PT, R0, 0x1ffffff, PT ;  /* 0x01ffffff0000780c */ /* 0x000fda0003f04070 */
[----:B------:R-:W-:Y:S05]  /*1ed0*/  @P0 BRA `(.L_x_28) ;  /* 0x00000000000c0947 */ /* 0x000fea0003800000 */
[----:B------:R-:W-:-:S07]  /*1ee0*/  MOV R8, 0x1f00 ;  /* 0x00001f0000087802 */ /* 0x000fce0000000f00 */
[----:B0-----:R-:W-:Y:S05]  /*1ef0*/  CALL.REL.NOINC `($__internal_0_$__cuda_sm20_rcp_rn_f32_slowpath) ;  /* 0x0000000c008c7944 */ /* 0x001fea0003c00000 */
[----:B------:R-:W-:Y:S05]  /*1f00*/  BRA `(.L_x_29) ;  /* 0x0000000000107947 */ /* 0x000fea0003800000 */
.L_x_28:
[----:B------:R-:W1:Y:S02]  /*1f10*/  MUFU.RCP R2, R11 ;  /* 0x0000000b00027308 */ /* 0x000e640000001000 */
[----:B-1----:R-:W-:-:S04]  /*1f20*/  FFMA R0, R11, R2, -1 ;  /* 0xbf8000000b007423 */ /* 0x002fc80000000002 */
[----:B------:R-:W-:-:S04]  /*1f30*/  FADD.FTZ R9, -R0, -RZ ;  /* 0x800000ff00097221 */ /* 0x000fc80000010100 */
[----:B------:R-:W-:-:S07]  /*1f40*/  FFMA R2, R2, R9, R2 ;  /* 0x0000000902027223 */ /* 0x000fce0000000002 */
.L_x_29:
[----:B------:R-:W-:Y:S05]  /*1f50*/  BSYNC.RECONVERGENT B1 ;  /* 0x0000000000017941 */ /* 0x000fea0003800200 */
.L_x_27:
[----:B0-----:R-:W-:Y:S01]  /*1f60*/  IMAD R13, R6, UR7, R3 ;  /* 0x00000007060d7c24 */ /* 0x001fe2000f8e0203 */
[----:B------:R-:W-:Y:S06]  /*1f70*/  @!P3 BRA `(.L_x_30) ;  /* 0x000000000080b947 */ /* 0x000fec0003800000 */
[----:B------:R-:W-:-:S05]  /*1f80*/  UMOV UR5, URZ ;  /* 0x000000ff00057c82 */ /* 0x000fca0008000000 */
.L_x_33:
[----:B------:R-:W0:Y:S01]  /*1f90*/  LDC R17, c[0x0][0x3a8] ;  /* 0x0000ea00ff117b82 */ /* 0x000e220000000800 */
[----:B------:R-:W-:Y:S01]  /*1fa0*/  HFMA2 R0, -RZ, RZ, 0, 0 ;  /* 0x00000000ff007431 */ /* 0x000fe200000001ff */
[----:B-1----:R-:W-:Y:S01]  /*1fb0*/  MOV R8, RZ ;  /* 0x000000ff00087202 */ /* 0x002fe20000000f00 */
[----:B------:R-:W1:Y:S05]  /*1fc0*/  LDCU UR10, c[0x0][0x398] ;  /* 0x00007300ff0a77ac */ /* 0x000e6a0008000800 */
[----:B--2---:R-:W2:Y:S02]  /*1fd0*/  LDC R19, c[0x0][0x39c] ;  /* 0x0000e700ff137b82 */ /* 0x004ea40000000800 */
.L_x_32:
[----:B0-----:R-:W-:-:S05]  /*1fe0*/  IMAD R9, R17, UR4, R8 ;  /* 0x0000000411097c24 */ /* 0x001fca000f8e0208 */
[----:B-1----:R-:W-:-:S13]  /*1ff0*/  ISETP.GE.AND P0, PT, R9, UR10, PT ;  /* 0x0000000a09007c0c */ /* 0x002fda000bf06270 */
[----:B------:R-:W-:Y:S05]  /*2000*/  @P0 BRA `(.L_x_31) ;  /* 0x0000000000280947 */ /* 0x000fea0003800000 */
[----:B------:R-:W-:Y:S02]  /*2010*/  IMAD R9, R5, R17, R8 ;  /* 0x0000001105097224 */ /* 0x000fe400078e0208 */
[C---:B--2---:R-:W-:Y:S01]  /*2020*/  IMAD R15, R8.reuse, R19, UR5 ;  /* 0x00000005080f7e24 */ /* 0x044fe2000f8e0213 */
[----:B------:R-:W-:Y:S02]  /*2030*/  IADD3 R8, PT, PT, R8, 0x1, RZ ;  /* 0x0000000108087810 */ /* 0x000fe40007ffe0ff */
[----:B------:R-:W-:Y:S02]  /*2040*/  LEA R9, R9, UR15, 0x2 ;  /* 0x0000000f09097c11 */ /* 0x000fe4000f8e10ff */
[----:B------:R-:W-:Y:S02]  /*2050*/  LEA R15, R15, UR14, 0x2 ;  /* 0x0000000e0f0f7c11 */ /* 0x000fe4000f8e10ff */
[----:B------:R-:W-:Y:S02]  /*2060*/  ISETP.NE.AND P0, PT, R8, R17, PT ;  /* 0x000000110800720c */ /* 0x000fe40003f05270 */
[----:B------:R-:W-:Y:S04]  /*2070*/  LDS R9, [R9] ;  /* 0x0000000009097984 */ /* 0x000fe80000000800 */
[----:B------:R-:W0:Y:S02]  /*2080*/  LDS R15, [R15] ;  /* 0x000000000f0f7984 */ /* 0x000e240000000800 */
[----:B0-----:R-:W-:-:S05]  /*2090*/  FFMA R0, R9, R15, R0 ;  /* 0x0000000f09007223 */ /* 0x001fca0000000000 */
[----:B------:R-:W-:Y:S05]  /*20a0*/  @P0 BRA `(.L_x_32) ;  /* 0xfffffffc00cc0947 */ /* 0x000fea000383ffff */
.L_x_31:
[----:B------:R-:W0:Y:S01]  /*20b0*/  LDC.64 R8, c[0x0][0x3c8] ;  /* 0x0000f200ff087b82 */ /* 0x000e220000000a00 */
[----:B------:R-:W-:Y:S01]  /*20c0*/  IADD3 R15, PT, PT, R13, UR5, RZ ;  /* 0x000000050d0f7c10 */ /* 0x000fe2000fffe0ff */
[----:B------:R-:W1:Y:S04]  /*20d0*/  LDCU UR10, c[0x0][0x39c] ;  /* 0x00007380ff0a77ac */ /* 0x000e680008000800 */
[----:B0-----:R-:W-:-:S05]  /*20e0*/  IMAD.WIDE R8, R15, 0x4, R8 ;  /* 0x000000040f087825 */ /* 0x001fca00078e0208 */
[----:B------:R-:W3:Y:S01]  /*20f0*/  LDG.E R15, desc[UR12][R8.64] ;  /* 0x0000000c080f7981 */ /* 0x000ee2000c1e1900 */
[----:B------:R-:W-:-:S04]  /*2100*/  UIADD3 UR5, UPT, UPT, UR5, 0x1, URZ ;  /* 0x0000000105057890 */ /* 0x000fc8000fffe0ff */
[----:B-1----:R-:W-:Y:S01]  /*2110*/  UISETP.NE.AND UP1, UPT, UR5, UR10, UPT ;  /* 0x0000000a0500728c */ /* 0x002fe2000bf25270 */
[----:B---3--:R-:W-:-:S04]  /*2120*/  FMUL R16, R12, R15 ;  /* 0x0000000f0c107220 */ /* 0x008fc80000400000 */
[----:B------:R-:W-:-:S04]  /*2130*/  FFMA R15, R7, R0, R16 ;  /* 0x00000000070f7223 */ /* 0x000fc80000000010 */
[----:B------:R-:W-:-:S05]  /*2140*/  FMUL R15, R15, R2 ;  /* 0x000000020f0f7220 */ /* 0x000fca0000400000 */
[----:B------:R1:W-:Y:S01]  /*2150*/  STG.E desc[UR12][R8.64], R15 ;  /* 0x0000000f08007986 */ /* 0x0003e2000c10190c */
[----:B------:R-:W-:Y:S05]  /*2160*/  BRA.U !UP1, `(.L_x_26) ;  /* 0x0000000909a07547 */ /* 0x000fea000b800000 */
[----:B------:R-:W-:Y:S05]  /*2170*/  BRA `(.L_x_33) ;  /* 0xfffffffc00847947 */ /* 0x000fea000383ffff */
.L_x_30:
[----:B------:R-:W-:Y:S01]  /*2180*/  UISETP.GE.U32.AND UP1, UPT, UR16, 0xf, UPT ;  /* 0x0000000f1000788c */ /* 0x000fe2000bf26070 */
[----:B------:R-:W-:-:S08]  /*2190*/  UMOV UR5, URZ ;  /* 0x000000ff00057c82 */ /* 0x000fd00008000000 */
[----:B------:R-:W-:Y:S05]  /*21a0*/  BRA.U !UP1, `(.L_x_34) ;  /* 0x0000000509247547 */ /* 0x000fea000b800000 */
[----:B------:R-:W-:Y:S01]  /*21b0*/  FMUL R15, RZ, R7 ;  /* 0x00000007ff0f7220 */ /* 0x000fe20000400000 */
[----:B------:R-:W-:-:S06]  /*21c0*/  UMOV UR5, URZ ;  /* 0x000000ff00057c82 */ /* 0x000fcc0008000000 */
.L_x_35:
[----:B0-----:R-:W0:Y:S01]  /*21d0*/  LDC.64 R8, c[0x0][0x3c8] ;  /* 0x0000f200ff087b82 */ /* 0x001e220000000a00 */
[----:B------:R-:W-:-:S05]  /*21e0*/  IADD3 R17, PT, PT, R13, UR5, RZ ;  /* 0x000000050d117c10 */ /* 0x000fca000fffe0ff */
[----:B0-----:R-:W-:-:S05]  /*21f0*/  IMAD.WIDE R8, R17, 0x4, R8 ;  /* 0x0000000411087825 */ /* 0x001fca00078e0208 */
[----:B------:R-:W2:Y:S04]  /*2200*/  LDG.E R19, desc[UR12][R8.64] ;  /* 0x0000000c08137981 */ /* 0x000ea8000c1e1900 */
        /* <DEDUP_REMOVED lines=8> */
[----:B------:R-:W5:Y:S01]  /*2290*/  LDG.E R22, desc[UR12][R8.64+0x24] ;  /* 0x0000240c08167981 */ /* 0x000f62000c1e1900 */
[C-C-:B--2---:R-:W-:Y:S01]  /*22a0*/  FFMA R19, R12.reuse, R19, R15.reuse ;  /* 0x000000130c137223 */ /* 0x144fe2000000000f */
[----:B---3--:R-:W-:-:S03]  /*22b0*/  FFMA R28, R12, R28, R15 ;  /* 0x0000001c0c1c7223 */ /* 0x008fc6000000000f */
[----:B------:R-:W-:Y:S01]  /*22c0*/  FMUL R25, R19, R2 ;  /* 0x0000000213197220 */ /* 0x000fe20000400000 */
[--C-:B----4-:R-:W-:Y:S01]  /*22d0*/  FFMA R21, R12, R24, R15.reuse ;  /* 0x000000180c157223 */ /* 0x110fe2000000000f */
[----:B------:R-:W-:Y:S01]  /*22e0*/  FMUL R19, R28, R2 ;  /* 0x000000021c137220 */ /* 0x000fe20000400000 */
[----:B------:R-:W2:Y:S01]  /*22f0*/  LDG.E R24, desc[UR12][R8.64+0x28] ;  /* 0x0000280c08187981 */ /* 0x000ea2000c1e1900 */
[----:B-----5:R-:W-:Y:S01]  /*2300*/  FFMA R23, R12, R26, R15 ;  /* 0x0000001a0c177223 */ /* 0x020fe2000000000f */
[-C--:B------:R-:W-:Y:S02]  /*2310*/  FMUL R27, R21, R2.reuse ;  /* 0x00000002151b7220 */ /* 0x080fe40000400000 */
[----:B------:R0:W-:Y:S01]  /*2320*/  STG.E desc[UR12][R8.64+0xc], R19 ;  /* 0x00000c1308007986 */ /* 0x0001e2000c10190c */
[----:B------:R-:W-:-:S03]  /*2330*/  FMUL R29, R23, R2 ;  /* 0x00000002171d7220 */ /* 0x000fc60000400000 */
[----:B------:R-:W3:Y:S04]  /*2340*/  LDG.E R23, desc[UR12][R8.64+0x2c] ;  /* 0x00002c0c08177981 */ /* 0x000ee8000c1e1900 */
[----:B------:R-:W4:Y:S04]  /*2350*/  LDG.E R28, desc[UR12][R8.64+0x30] ;  /* 0x0000300c081c7981 */ /* 0x000f28000c1e1900 */
[----:B------:R-:W5:Y:S04]  /*2360*/  LDG.E R26, desc[UR12][R8.64+0x34] ;  /* 0x0000340c081a7981 */ /* 0x000f68000c1e1900 */
[----:B------:R-:W5:Y:S04]  /*2370*/  LDG.E R21, desc[UR12][R8.64+0x38] ;  /* 0x0000380c08157981 */ /* 0x000f68000c1e1900 */
[----:B0-----:R-:W5:Y:S01]  /*2380*/  LDG.E R19, desc[UR12][R8.64+0x3c] ;  /* 0x00003c0c08137981 */ /* 0x001f62000c1e1900 */
[C-C-:B------:R-:W-:Y:S01]  /*2390*/  FFMA R16, R12.reuse, R16, R15.reuse ;  /* 0x000000100c107223 */ /* 0x140fe2000000000f */
[C-C-:B------:R-:W-:Y:S01]  /*23a0*/  FFMA R0, R12.reuse, R0, R15.reuse ;  /* 0x000000000c007223 */ /* 0x140fe2000000000f */
[C-C-:B------:R-:W-:Y:S01]  /*23b0*/  FFMA R17, R12.reuse, R17, R15.reuse ;  /* 0x000000110c117223 */ /* 0x140fe2000000000f */
[----:B------:R0:W-:Y:S01]  /*23c0*/  STG.E desc[UR12][R8.64+0x4], R27 ;  /* 0x0000041b08007986 */ /* 0x0001e2000c10190c */
[----:B------:R-:W-:-:S02]  /*23d0*/  FFMA R20, R12, R20, R15 ;  /* 0x000000140c147223 */ /* 0x000fc4000000000f */
[----:B------:R-:W-:Y:S01]  /*23e0*/  FMUL R17, R17, R2 ;  /* 0x0000000211117220 */ /* 0x000fe20000400000 */
[----:B------:R1:W-:Y:S01]  /*23f0*/  STG.E desc[UR12][R8.64], R25 ;  /* 0x0000001908007986 */ /* 0x0003e2000c10190c */
[----:B------:R-:W-:Y:S01]  /*2400*/  FFMA R22, R12, R22, R15 ;  /* 0x000000160c167223 */ /* 0x000fe2000000000f */
[-C--:B0-----:R-:W-:Y:S02]  /*2410*/  FMUL R27, R16, R2.reuse ;  /* 0x00000002101b7220 */ /* 0x081fe40000400000 */
[----:B------:R0:W-:Y:S01]  /*2420*/  STG.E desc[UR12][R8.64+0x8], R29 ;  /* 0x0000081d08007986 */ /* 0x0001e2000c10190c */
[----:B-1----:R-:W-:-:S03]  /*2430*/  FMUL R25, R0, R2 ;  /* 0x0000000200197220 */ /* 0x002fc60000400000 */
[----:B------:R-:W-:Y:S01]  /*2440*/  STG.E desc[UR12][R8.64+0x14], R27 ;  /* 0x0000141b08007986 */ /* 0x000fe2000c10190c */
[-C--:B------:R-:W-:Y:S01]  /*2450*/  FMUL R20, R20, R2.reuse ;  /* 0x0000000214147220 */ /* 0x080fe20000400000 */
[----:B------:R-:W-:Y:S02]  /*2460*/  FMUL R22, R22, R2 ;  /* 0x0000000216167220 */ /* 0x000fe40000400000 */
[----:B------:R1:W-:Y:S01]  /*2470*/  STG.E desc[UR12][R8.64+0x10], R25 ;  /* 0x0000101908007986 */ /* 0x0003e2000c10190c */
[----:B0-----:R-:W-:-:S03]  /*2480*/  FFMA R29, R12, R18, R15 ;  /* 0x000000120c1d7223 */ /* 0x001fc6000000000f */
[----:B------:R0:W-:Y:S01]  /*2490*/  STG.E desc[UR12][R8.64+0x18], R17 ;  /* 0x0000181108007986 */ /* 0x0001e2000c10190c */
[----:B------:R-:W-:-:S03]  /*24a0*/  FMUL R29, R29, R2 ;  /* 0x000000021d1d7220 */ /* 0x000fc60000400000 */
[----:B------:R0:W-:Y:S04]  /*24b0*/  STG.E desc[UR12][R8.64+0x20], R20 ;  /* 0x0000201408007986 */ /* 0x0001e8000c10190c */
[----:B------:R0:W-:Y:S04]  /*24c0*/  STG.E desc[UR12][R8.64+0x1c], R29 ;  /* 0x00001c1d08007986 */ /* 0x0001e8000c10190c */
[----:B------:R0:W-:Y:S01]  /*24d0*/  STG.E desc[UR12][R8.64+0x24], R22 ;  /* 0x0000241608007986 */ /* 0x0001e2000c10190c */
[----:B------:R-:W-:-:S04]  /*24e0*/  UIADD3 UR5, UPT, UPT, UR5, 0x10, URZ ;  /* 0x0000001005057890 */ /* 0x000fc8000fffe0ff */
[----:B------:R-:W-:Y:S01]  /*24f0*/  UISETP.NE.AND UP1, UPT, UR5, UR9, UPT ;  /* 0x000000090500728c */ /* 0x000fe2000bf25270 */
[----:B--2---:R-:W-:-:S04]  /*2500*/  FFMA R24, R12, R24, R15 ;  /* 0x000000180c187223 */ /* 0x004fc8000000000f */
[----:B-1----:R-:W-:Y:S01]  /*2510*/  FMUL R25, R24, R2 ;  /* 0x0000000218197220 */ /* 0x002fe20000400000 */
[C-C-:B---3--:R-:W-:Y:S01]  /*2520*/  FFMA R23, R12.reuse, R23, R15.reuse ;  /* 0x000000170c177223 */ /* 0x148fe2000000000f */
[C-C-:B----4-:R-:W-:Y:S01]  /*2530*/  FFMA R27, R12.reuse, R28, R15.reuse ;  /* 0x0000001c0c1b7223 */ /* 0x150fe2000000000f */
[C-C-:B-----5:R-:W-:Y:S01]  /*2540*/  FFMA R26, R12.reuse, R26, R15.reuse ;  /* 0x0000001a0c1a7223 */ /* 0x160fe2000000000f */
[C-C-:B------:R-:W-:Y:S01]  /*2550*/  FFMA R21, R12.reuse, R21, R15.reuse ;  /* 0x000000150c157223 */ /* 0x140fe2000000000f */
[----:B------:R-:W-:Y:S01]  /*2560*/  FFMA R19, R12, R19, R15 ;  /* 0x000000130c137223 */ /* 0x000fe2000000000f */
[-C--:B------:R-:W-:Y:S01]  /*2570*/  FMUL R23, R23, R2.reuse ;  /* 0x0000000217177220 */ /* 0x080fe20000400000 */
[-C--:B------:R-:W-:Y:S01]  /*2580*/  FMUL R27, R27, R2.reuse ;  /* 0x000000021b1b7220 */ /* 0x080fe20000400000 */
[-C--:B0-----:R-:W-:Y:S01]  /*2590*/  FMUL R17, R26, R2.reuse ;  /* 0x000000021a117220 */ /* 0x081fe20000400000 */
[-C--:B------:R-:W-:Y:S01]  /*25a0*/  FMUL R21, R21, R2.reuse ;  /* 0x0000000215157220 */ /* 0x080fe20000400000 */
[----:B------:R-:W-:Y:S01]  /*25b0*/  FMUL R19, R19, R2 ;  /* 0x0000000213137220 */ /* 0x000fe20000400000 */
[----:B------:R0:W-:Y:S04]  /*25c0*/  STG.E desc[UR12][R8.64+0x28], R25 ;  /* 0x0000281908007986 */ /* 0x0001e8000c10190c */
[----:B------:R0:W-:Y:S04]  /*25d0*/  STG.E desc[UR12][R8.64+0x2c], R23 ;  /* 0x00002c1708007986 */ /* 0x0001e8000c10190c */
[----:B------:R0:W-:Y:S04]  /*25e0*/  STG.E desc[UR12][R8.64+0x30], R27 ;  /* 0x0000301b08007986 */ /* 0x0001e8000c10190c */
[----:B------:R0:W-:Y:S04]  /*25f0*/  STG.E desc[UR12][R8.64+0x34], R17 ;  /* 0x0000341108007986 */ /* 0x0001e8000c10190c */
[----:B------:R0:W-:Y:S04]  /*2600*/  STG.E desc[UR12][R8.64+0x38], R21 ;  /* 0x0000381508007986 */ /* 0x0001e8000c10190c */
[----:B------:R0:W-:Y:S01]  /*2610*/  STG.E desc[UR12][R8.64+0x3c], R19 ;  /* 0x00003c1308007986 */ /* 0x0001e2000c10190c */
[----:B------:R-:W-:Y:S05]  /*2620*/  BRA.U UP1, `(.L_x_35) ;  /* 0xfffffff901e87547 */ /* 0x000fea000b83ffff */
[----:B------:R-:W-:-:S05]  /*2630*/  UMOV UR5, UR9 ;  /* 0x0000000900057c82 */ /* 0x000fca0008000000 */
.L_x_34:
[----:B------:R-:W-:-:S09]  /*2640*/  UISETP.NE.AND UP1, UPT, UR21, URZ, UPT ;  /* 0x000000ff1500728c */ /* 0x000fd2000bf25270 */
[----:B------:R-:W-:Y:S05]  /*2650*/  BRA.U !UP1, `(.L_x_26) ;  /* 0x0000000509647547 */ /* 0x000fea000b800000 */
[----:B------:R-:W-:Y:S02]  /*2660*/  UISETP.GE.U32.AND UP1, UPT, UR22, 0x7, UPT ;  /* 0x000000071600788c */ /* 0x000fe4000bf26070 */
[----:B------:R-:W-:-:S07]  /*2670*/  UISETP.NE.AND UP2, UPT, UR17, URZ, UPT ;  /* 0x000000ff1100728c */ /* 0x000fce000bf45270 */
[----:B------:R-:W-:Y:S05]  /*2680*/  BRA.U !UP1, `(.L_x_36) ;  /* 0x0000000109947547 */ /* 0x000fea000b800000 */
        /* <DEDUP_REMOVED lines=10> */
[----:B------:R-:W5:Y:S01]  /*2730*/  LDG.E R16, desc[UR12][R8.64+0x1c] ;  /* 0x00001c0c08107981 */ /* 0x000f62000c1e1900 */
[----:B------:R-:W-:Y:S01]  /*2740*/  FMUL R15, RZ, R7 ;  /* 0x00000007ff0f7220 */ /* 0x000fe20000400000 */
[----:B------:R-:W-:-:S03]  /*2750*/  UIADD3 UR5, UPT, UPT, UR5, 0x8, URZ ;  /* 0x0000000805057890 */ /* 0x000fc6000fffe0ff */
[C-C-:B--2---:R-:W-:Y:S01]  /*2760*/  FFMA R17, R12.reuse, R17, R15.reuse ;  /* 0x000000110c117223 */ /* 0x144fe2000000000f */
[----:B---3--:R-:W-:-:S03]  /*2770*/  FFMA R19, R12, R20, R15 ;  /* 0x000000140c137223 */ /* 0x008fc6000000000f */
[----:B------:R-:W-:Y:S01]  /*2780*/  FMUL R17, R17, R2 ;  /* 0x0000000211117220 */ /* 0x000fe20000400000 */
[----:B----4-:R-:W-:Y:S01]  /*2790*/  FFMA R21, R12, R22, R15 ;  /* 0x000000160c157223 */ /* 0x010fe2000000000f */
[----:B------:R-:W-:-:S03]  /*27a0*/  FMUL R19, R19, R2 ;  /* 0x0000000213137220 */ /* 0x000fc60000400000 */
[----:B------:R1:W-:Y:S01]  /*27b0*/  STG.E desc[UR12][R8.64], R17 ;  /* 0x0000001108007986 */ /* 0x0003e2000c10190c */
[C-C-:B-----5:R-:W-:Y:S01]  /*27c0*/  FFMA R23, R12.reuse, R23, R15.reuse ;  /* 0x000000170c177223 */ /* 0x160fe2000000000f */
[----:B------:R-:W-:Y:S02]  /*27d0*/  FMUL R21, R21, R2 ;  /* 0x0000000215157220 */ /* 0x000fe40000400000 */
[----:B------:R1:W-:Y:S01]  /*27e0*/  STG.E desc[UR12][R8.64+0x4], R19 ;  /* 0x0000041308007986 */ /* 0x0003e2000c10190c */
[C-C-:B------:R-:W-:Y:S01]  /*27f0*/  FFMA R25, R12.reuse, R24, R15.reuse ;  /* 0x000000180c197223 */ /* 0x140fe2000000000f */
[----:B------:R-:W-:Y:S02]  /*2800*/  FMUL R23, R23, R2 ;  /* 0x0000000217177220 */ /* 0x000fe40000400000 */
[----:B------:R1:W-:Y:S01]  /*2810*/  STG.E desc[UR12][R8.64+0x8], R21 ;  /* 0x0000081508007986 */ /* 0x0003e2000c10190c */
[----:B------:R-:W-:Y:S01]  /*2820*/  FFMA R27, R12, R18, R15 ;  /* 0x000000120c1b7223 */ /* 0x000fe2000000000f */
[----:B------:R-:W-:-:S02]  /*2830*/  FMUL R25, R25, R2 ;  /* 0x0000000219197220 */ /* 0x000fc40000400000 */
[----:B------:R1:W-:Y:S01]  /*2840*/  STG.E desc[UR12][R8.64+0xc], R23 ;  /* 0x00000c1708007986 */ /* 0x0003e2000c10190c */
[C-C-:B------:R-:W-:Y:S01]  /*2850*/  FFMA R29, R12.reuse, R0, R15.reuse ;  /* 0x000000000c1d7223 */ /* 0x140fe2000000000f */
[----:B------:R-:W-:Y:S02]  /*2860*/  FMUL R27, R27, R2 ;  /* 0x000000021b1b7220 */ /* 0x000fe40000400000 */
[----:B------:R1:W-:Y:S01]  /*2870*/  STG.E desc[UR12][R8.64+0x10], R25 ;  /* 0x0000101908007986 */ /* 0x0003e2000c10190c */
[----:B------:R-:W-:Y:S01]  /*2880*/  FFMA R15, R12, R16, R15 ;  /* 0x000000100c0f7223 */ /* 0x000fe2000000000f */
[-C--:B------:R-:W-:Y:S02]  /*2890*/  FMUL R29, R29, R2.reuse ;  /* 0x000000021d1d7220 */ /* 0x080fe40000400000 */
[----:B------:R1:W-:Y:S01]  /*28a0*/  STG.E desc[UR12][R8.64+0x14], R27 ;  /* 0x0000141b08007986 */ /* 0x0003e2000c10190c */
[----:B------:R-:W-:-:S03]  /*28b0*/  FMUL R15, R15, R2 ;  /* 0x000000020f0f7220 */ /* 0x000fc60000400000 */
[----:B------:R1:W-:Y:S04]  /*28c0*/  STG.E desc[UR12][R8.64+0x18], R29 ;  /* 0x0000181d08007986 */ /* 0x0003e8000c10190c */
[----:B------:R1:W-:Y:S02]  /*28d0*/  STG.E desc[UR12][R8.64+0x1c], R15 ;  /* 0x00001c0f08007986 */ /* 0x0003e4000c10190c */
.L_x_36:
[----:B------:R-:W-:Y:S05]  /*28e0*/  BRA.U !UP2, `(.L_x_26) ;  /* 0x000000010ac07547 */ /* 0x000fea000b800000 */
[----:B------:R-:W-:Y:S02]  /*28f0*/  UISETP.GE.U32.AND UP1, UPT, UR18, 0x3, UPT ;  /* 0x000000031200788c */ /* 0x000fe4000bf26070 */
[----:B------:R-:W-:-:S07]  /*2900*/  UISETP.NE.AND UP2, UPT, UR19, URZ, UPT ;  /* 0x000000ff1300728c */ /* 0x000fce000bf45270 */
[----:B------:R-:W-:Y:S05]  /*2910*/  BRA.U !UP1, `(.L_x_37) ;  /* 0x0000000109607547 */ /* 0x000fea000b800000 */
[----:B01----:R-:W0:Y:S01]  /*2920*/  LDC.64 R8, c[0x0][0x3c8] ;  /* 0x0000f200ff087b82 */ /* 0x003e220000000a00 */
[----:B------:R-:W-:-:S05]  /*2930*/  IADD3 R15, PT, PT, R13, UR5, RZ ;  /* 0x000000050d0f7c10 */ /* 0x000fca000fffe0ff */
[----:B0-----:R-:W-:-:S05]  /*2940*/  IMAD.WIDE R8, R15, 0x4, R8 ;  /* 0x000000040f087825 */ /* 0x001fca00078e0208 */
[----:B------:R-:W2:Y:S04]  /*2950*/  LDG.E R15, desc[UR12][R8.64] ;  /* 0x0000000c080f7981 */ /* 0x000ea8000c1e1900 */
[----:B------:R-:W3:Y:S04]  /*2960*/  LDG.E R17, desc[UR12][R8.64+0x4] ;  /* 0x0000040c08117981 */ /* 0x000ee8000c1e1900 */
[----:B------:R-:W4:Y:S04]  /*2970*/  LDG.E R19, desc[UR12][R8.64+0x8] ;  /* 0x0000080c08137981 */ /* 0x000f28000c1e1900 */
[----:B------:R-:W5:Y:S01]  /*2980*/  LDG.E R21, desc[UR12][R8.64+0xc] ;  /* 0x00000c0c08157981 */ /* 0x000f62000c1e1900 */
[----:B------:R-:W-:Y:S01]  /*2990*/  UIADD3 UR5, UPT, UPT, UR5, 0x4, URZ ;  /* 0x0000000405057890 */ /* 0x000fe2000fffe0ff */
[C---:B--2---:R-:W-:Y:S01]  /*29a0*/  FMUL R0, R12.reuse, R15 ;  /* 0x0000000f0c007220 */ /* 0x044fe20000400000 */
[----:B---3--:R-:W-:-:S03]  /*29b0*/  FMUL R16, R12, R17 ;  /* 0x000000110c107220 */ /* 0x008fc60000400000 */
[----:B------:R-:W-:Y:S01]  /*29c0*/  FFMA R15, RZ, R7, R0 ;  /* 0x00000007ff0f7223 */ /* 0x000fe20000000000 */
[C---:B----4-:R-:W-:Y:S01]  /*29d0*/  FMUL R18, R12.reuse, R19 ;  /* 0x000000130c127220 */ /* 0x050fe20000400000 */
[----:B------:R-:W-:Y:S02]  /*29e0*/  FFMA R17, RZ, R7, R16 ;  /* 0x00000007ff117223 */ /* 0x000fe40000000010 */
[-C--:B------:R-:W-:Y:S01]  /*29f0*/  FMUL R15, R15, R2.reuse ;  /* 0x000000020f0f7220 */ /* 0x080fe20000400000 */
[----:B-----5:R-:W-:Y:S01]  /*2a00*/  FMUL R20, R12, R21 ;  /* 0x000000150c147220 */ /* 0x020fe20000400000 */
[-C--:B------:R-:W-:Y:S01]  /*2a10*/  FFMA R19, RZ, R7.reuse, R18 ;  /* 0x00000007ff137223 */ /* 0x080fe20000000012 */
[-C--:B------:R-:W-:Y:S02]  /*2a20*/  FMUL R17, R17, R2.reuse ;  /* 0x0000000211117220 */ /* 0x080fe40000400000 */
[----:B------:R2:W-:Y:S01]  /*2a30*/  STG.E desc[UR12][R8.64], R15 ;  /* 0x0000000f08007986 */ /* 0x0005e2000c10190c */
[----:B------:R-:W-:Y:S01]  /*2a40*/  FFMA R21, RZ, R7, R20 ;  /* 0x00000007ff157223 */ /* 0x000fe20000000014 */
[----:B------:R-:W-:-:S02]  /*2a50*/  FMUL R19, R19, R2 ;  /* 0x0000000213137220 */ /* 0x000fc40000400000 */
[----:B------:R2:W-:Y:S01]  /*2a60*/  STG.E desc[UR12][R8.64+0x4], R17 ;  /* 0x0000041108007986 */ /* 0x0005e2000c10190c */
[----:B------:R-:W-:-:S03]  /*2a70*/  FMUL R21, R21, R2 ;  /* 0x0000000215157220 */ /* 0x000fc60000400000 */
[----:B------:R2:W-:Y:S04]  /*2a80*/  STG.E desc[UR12][R8.64+0x8], R19 ;  /* 0x0000081308007986 */ /* 0x0005e8000c10190c */
[----:B------:R2:W-:Y:S02]  /*2a90*/  STG.E desc[UR12][R8.64+0xc], R21 ;  /* 0x00000c1508007986 */ /* 0x0005e4000c10190c */
.L_x_37:
[----:B------:R-:W-:Y:S05]  /*2aa0*/  BRA.U !UP2, `(.L_x_26) ;  /* 0x000000010a507547 */ /* 0x000fea000b800000 */
[----:B012---:R-:W0:Y:S01]  /*2ab0*/  LDC.64 R8, c[0x0][0x3c8] ;  /* 0x0000f200ff087b82 */ /* 0x007e220000000a00 */
[----:B------:R-:W-:-:S05]  /*2ac0*/  IADD3 R13, PT, PT, R13, UR5, RZ ;  /* 0x000000050d0d7c10 */ /* 0x000fca000fffe0ff */
[----:B0-----:R-:W-:-:S05]  /*2ad0*/  IMAD.WIDE R8, R13, 0x4, R8 ;  /* 0x000000040d087825 */ /* 0x001fca00078e0208 */
[----:B------:R-:W2:Y:S01]  /*2ae0*/  LDG.E R13, desc[UR12][R8.64] ;  /* 0x0000000c080d7981 */ /* 0x000ea2000c1e1900 */
[----:B------:R-:W-:Y:S01]  /*2af0*/  FMUL R15, RZ, R7 ;  /* 0x00000007ff0f7220 */ /* 0x000fe20000400000 */
[----:B------:R-:W-:-:S03]  /*2b00*/  UISETP.NE.AND UP1, UPT, UR19, 0x1, UPT ;  /* 0x000000011300788c */ /* 0x000fc6000bf25270 */
[----:B--2---:R-:W-:-:S04]  /*2b10*/  FFMA R13, R12, R13, R15 ;  /* 0x0000000d0c0d7223 */ /* 0x004fc8000000000f */
[----:B------:R-:W-:-:S05]  /*2b20*/  FMUL R13, R13, R2 ;  /* 0x000000020d0d7220 */ /* 0x000fca0000400000 */
[----:B------:R3:W-:Y:S01]  /*2b30*/  STG.E desc[UR12][R8.64], R13 ;  /* 0x0000000d08007986 */ /* 0x0007e2000c10190c */
[----:B------:R-:W-:Y:S05]  /*2b40*/  BRA.U !UP1, `(.L_x_26) ;  /* 0x0000000109287547 */ /* 0x000fea000b800000 */
[----:B------:R-:W2:Y:S01]  /*2b50*/  LDG.E R7, desc[UR12][R8.64+0x4] ;  /* 0x0000040c08077981 */ /* 0x000ea2000c1e1900 */
[----:B------:R-:W-:Y:S01]  /*2b60*/  UISETP.NE.AND UP1, UPT, UR19, 0x2, UPT ;  /* 0x000000021300788c */ /* 0x000fe2000bf25270 */
[----:B--2---:R-:W-:-:S04]  /*2b70*/  FFMA R7, R12, R7, R15 ;  /* 0x000000070c077223 */ /* 0x004fc8000000000f */
[----:B------:R-:W-:-:S05]  /*2b80*/  FMUL R7, R7, R2 ;  /* 0x0000000207077220 */ /* 0x000fca0000400000 */
[----:B------:R4:W-:Y:S01]  /*2b90*/  STG.E desc[UR12][R8.64+0x4], R7 ;  /* 0x0000040708007986 */ /* 0x0009e2000c10190c */
[----:B------:R-:W-:Y:S05]  /*2ba0*/  BRA.U !UP1, `(.L_x_26) ;  /* 0x0000000109107547 */ /* 0x000fea000b800000 */
[----:B----4-:R-:W2:Y:S02]  /*2bb0*/  LDG.E R7, desc[UR12][R8.64+0x8] ;  /* 0x0000080c08077981 */ /* 0x010ea4000c1e1900 */
[----:B--2---:R-:W-:-:S04]  /*2bc0*/  FFMA R7, R12, R7, R15 ;  /* 0x000000070c077223 */ /* 0x004fc8000000000f */
[----:B------:R-:W-:-:S05]  /*2bd0*/  FMUL R7, R7, R2 ;  /* 0x0000000207077220 */ /* 0x000fca0000400000 */
[----:B------:R0:W-:Y:S02]  /*2be0*/  STG.E desc[UR12][R8.64+0x8], R7 ;  /* 0x0000080708007986 */ /* 0x0001e4000c10190c */
.L_x_26:
[----:B------:R-:W5:Y:S01]  /*2bf0*/  LDCU UR5, c[0x0][0x3ac] ;  /* 0x00007580ff0577ac */ /* 0x000f620008000800 */
[----:B01234-:R-:W0:Y:S08]  /*2c00*/  LDC.64 R8, c[0x0][0x3c0] ;  /* 0x0000f000ff087b82 */ /* 0x01fe300000000a00 */
[----:B------:R-:W1:Y:S01]  /*2c10*/  LDC.64 R12, c[0x0][0x3b8] ;  /* 0x0000ee00ff0c7b82 */ /* 0x000e620000000a00 */
[C---:B-----5:R-:W-:Y:S01]  /*2c20*/  IMAD R0, R6.reuse, UR5, R5 ;  /* 0x0000000506007c24 */ /* 0x060fe2000f8e0205 */
[----:B------:R-:W2:Y:S01]  /*2c30*/  LDCU UR5, c[0x0][0x3a4] ;  /* 0x00007480ff0577ac */ /* 0x000ea20008000800 */
[----:B------:R-:W-:-:S03]  /*2c40*/  IADD3 R6, PT, PT, R6, 0x1, RZ ;  /* 0x0000000106067810 */ /* 0x000fc60007ffe0ff */
[----:B------:R-:W-:-:S05]  /*2c50*/  IADD3 R7, PT, PT, R0, UR6, RZ ;  /* 0x0000000600077c10 */ /* 0x000fca000fffe0ff */
[----:B0-----:R-:W-:-:S04]  /*2c60*/  IMAD.WIDE R8, R7, 0x4, R8 ;  /* 0x0000000407087825 */ /* 0x001fc800078e0208 */
[----:B-1----:R-:W-:Y:S01]  /*2c70*/  IMAD.WIDE R12, R7, 0x4, R12 ;  /* 0x00000004070c7825 */ /* 0x002fe200078e020c */
[----:B------:R3:W-:Y:S01]  /*2c80*/  STG.E desc[UR12][R8.64], R10 ;  /* 0x0000000a08007986 */ /* 0x0007e2000c10190c */
[----:B--2---:R-:W-:-:S03]  /*2c90*/  ISETP.NE.AND P0, PT, R6, UR5, PT ;  /* 0x0000000506007c0c */ /* 0x004fc6000bf05270 */
[----:B------:R3:W-:Y:S10]  /*2ca0*/  STG.E desc[UR12][R12.64], R11 ;  /* 0x0000000b0c007986 */ /* 0x0007f4000c10190c */
[----:B------:R-:W-:Y:S05]  /*2cb0*/  @P0 BRA `(.L_x_38) ;  /* 0xffffffdc00780947 */ /* 0x000fea000383ffff */
.L_x_7:
[----:B0-----:R-:W-:Y:S05]  /*2cc0*/  BSYNC.RECONVERGENT B0 ;  /* 0x0000000000007941 */ /* 0x001fea0003800200 */
.L_x_6:
[----:B------:R-:W4:Y:S01]  /*2cd0*/  LDCU UR5, c[0x0][0x3a0] ;  /* 0x00007400ff0577ac */ /* 0x000f220008000800 */
[----:B------:R-:W-:-:S04]  /*2ce0*/  UIADD3 UR4, UPT, UPT, UR4, 0x1, URZ ;  /* 0x0000000104047890 */ /* 0x000fc8000fffe0ff */
[----:B----4-:R-:W-:Y:S01]  /*2cf0*/  UISETP.NE.AND UP0, UPT, UR4, UR5, UPT ;  /* 0x000000050400728c */ /* 0x010fe2000bf05270 */
[----:B------:R-:W-:Y:S08]  /*2d00*/  BAR.SYNC.DEFER_BLOCKING 0x0 ;  /* 0x0000000000007b1d */ /* 0x000ff00000010000 */
[----:B------:R-:W-:Y:S05]  /*2d10*/  BRA.U UP0, `(.L_x_39) ;  /* 0xffffffd5004c7547 */ /* 0x000fea000b83ffff */
[----:B0-----:R-:W-:Y:S05]  /*2d20*/  EXIT ;  /* 0x000000000000794d */ /* 0x001fea0003800000 */
        .weak           $__internal_0_$__cuda_sm20_rcp_rn_f32_slowpath
        .type           $__internal_0_$__cuda_sm20_rcp_rn_f32_slowpath,@function
        .size           $__internal_0_$__cuda_sm20_rcp_rn_f32_slowpath,(.L_x_138 - $__internal_0_$__cuda_sm20_rcp_rn_f32_slowpath)
$__internal_0_$__cuda_sm20_rcp_rn_f32_slowpath:
[----:B------:R-:W-:Y:S01]  /*2d30*/  SHF.L.U32 R2, R11, 0x1, RZ ;  /* 0x000000010b027819 */ /* 0x000fe200000006ff */
[----:B------:R-:W-:Y:S01]  /*2d40*/  BSSY.RECONVERGENT B2, `(.L_x_40) ;  /* 0x0000031000027945 */ /* 0x000fe20003800200 */
[----:B------:R-:W-:Y:S02]  /*2d50*/  MOV R0, R11 ;  /* 0x0000000b00007202 */ /* 0x000fe40000000f00 */
[----:B------:R-:W-:-:S04]  /*2d60*/  SHF.R.U32.HI R2, RZ, 0x18, R2 ;  /* 0x00000018ff027819 */ /* 0x000fc80000011602 */
[----:B------:R-:W-:-:S13]  /*2d70*/  ISETP.NE.U32.AND P0, PT, R2, RZ, PT ;  /* 0x000000ff0200720c */ /* 0x000fda0003f05070 */
[----:B------:R-:W-:Y:S05]  /*2d80*/  @P0 BRA `(.L_x_41) ;  /* 0x0000000000280947 */ /* 0x000fea0003800000 */
[----:B------:R-:W-:-:S04]  /*2d90*/  SHF.L.U32 R2, R0, 0x1, RZ ;  /* 0x0000000100027819 */ /* 0x000fc800000006ff */
[----:B------:R-:W-:-:S13]  /*2da0*/  ISETP.NE.AND P0, PT, R2, RZ, PT ;  /* 0x000000ff0200720c */ /* 0x000fda0003f05270 */
[----:B------:R-:W-:Y:S01]  /*2db0*/  @P0 FFMA R13, R0, 1.84467440737095516160e+19, RZ ;  /* 0x5f800000000d0823 */ /* 0x000fe200000000ff */
[----:B------:R-:W-:Y:S08]  /*2dc0*/  @!P0 MUFU.RCP R9, R0 ;  /* 0x0000000000098308 */ /* 0x000ff00000001000 */
[----:B------:R-:W0:Y:S02]  /*2dd0*/  @P0 MUFU.RCP R2, R13 ;  /* 0x0000000d00020308 */ /* 0x000e240000001000 */
[----:B0-----:R-:W-:-:S04]  /*2de0*/  @P0 FFMA R15, R13, R2, -1 ;  /* 0xbf8000000d0f0423 */ /* 0x001fc80000000002 */
[----:B------:R-:W-:-:S04]  /*2df0*/  @P0 FADD.FTZ R15, -R15, -RZ ;  /* 0x800000ff0f0f0221 */ /* 0x000fc80000010100 */
[----:B------:R-:W-:-:S04]  /*2e00*/  @P0 FFMA R2, R2, R15, R2 ;  /* 0x0000000f02020223 */ /* 0x000fc80000000002 */
[----:B------:R-:W-:Y:S01]  /*2e10*/  @P0 FFMA R9, R2, 1.84467440737095516160e+19, RZ ;  /* 0x5f80000002090823 */ /* 0x000fe200000000ff */
[----:B------:R-:W-:Y:S06]  /*2e20*/  BRA `(.L_x_42) ;  /* 0x0000000000887947 */ /* 0x000fec0003800000 */
.L_x_41:
[----:B------:R-:W-:-:S04]  /*2e30*/  IADD3 R17, PT, PT, R2, -0xfd, RZ ;  /* 0xffffff0302117810 */ /* 0x000fc80007ffe0ff */
[----:B------:R-:W-:-:S13]  /*2e40*/  ISETP.GT.U32.AND P0, PT, R17, 0x1, PT ;  /* 0x000000011100780c */ /* 0x000fda0003f04070 */
[----:B------:R-:W-:Y:S05]  /*2e50*/  @P0 BRA `(.L_x_43) ;  /* 0x0000000000780947 */ /* 0x000fea0003800000 */
[----:B------:R-:W-:Y:S01]  /*2e60*/  LOP3.LUT R9, R0, 0x7fffff, RZ, 0xc0, !PT ;  /* 0x007fffff00097812 */ /* 0x000fe200078ec0ff */
[----:B------:R-:W-:Y:S01]  /*2e70*/  HFMA2 R18, -RZ, RZ, 0, 1.78813934326171875e-07 ;  /* 0x00000003ff127431 */ /* 0x000fe200000001ff */
[----:B------:R-:W-:Y:S02]  /*2e80*/  IADD3 R2, PT, PT, R2, -0xfc, RZ ;  /* 0xffffff0402027810 */ /* 0x000fe40007ffe0ff */
[----:B------:R-:W-:-:S04]  /*2e90*/  LOP3.LUT R9, R9, 0x3f800000, RZ, 0xfc, !PT ;  /* 0x3f80000009097812 */ /* 0x000fc800078efcff */
[----:B------:R-:W0:Y:S01]  /*2ea0*/  MUFU.RCP R16, R9 ;  /* 0x0000000900107308 */ /* 0x000e220000001000 */
[----:B------:R-:W-:Y:S01]  /*2eb0*/  SHF.L.U32 R18, R18, R17, RZ ;  /* 0x0000001112127219 */ /* 0x000fe200000006ff */
[----:B0-----:R-:W-:-:S04]  /*2ec0*/  FFMA R13, R9, R16, -1 ;  /* 0xbf800000090d7423 */ /* 0x001fc80000000010 */
[----:B------:R-:W-:-:S04]  /*2ed0*/  FADD.FTZ R13, -R13, -RZ ;  /* 0x800000ff0d0d7221 */ /* 0x000fc80000010100 */
[CCC-:B------:R-:W-:Y:S01]  /*2ee0*/  FFMA.RM R15, R16.reuse, R13.reuse, R16.reuse ;  /* 0x0000000d100f7223 */ /* 0x1c0fe20000004010 */
[----:B------:R-:W-:-:S04]  /*2ef0*/  FFMA.RP R16, R16, R13, R16 ;  /* 0x0000000d10107223 */ /* 0x000fc80000008010 */
[C---:B------:R-:W-:Y:S02]  /*2f00*/  LOP3.LUT R13, R15.reuse, 0x7fffff, RZ, 0xc0, !PT ;  /* 0x007fffff0f0d7812 */ /* 0x040fe400078ec0ff */
[----:B------:R-:W-:Y:S02]  /*2f10*/  FSETP.NEU.FTZ.AND P0, PT, R15, R16, PT ;  /* 0x000000100f00720b */ /* 0x000fe40003f1d000 */
[----:B------:R-:W-:Y:S02]  /*2f20*/  LOP3.LUT R13, R13, 0x800000, RZ, 0xfc, !PT ;  /* 0x008000000d0d7812 */ /* 0x000fe400078efcff */
[----:B------:R-:W-:Y:S02]  /*2f30*/  SEL R15, RZ, 0xffffffff, !P0 ;  /* 0xffffffffff0f7807 */ /* 0x000fe40004000000 */
[----:B------:R-:W-:Y:S02]  /*2f40*/  LOP3.LUT R18, R18, R13, RZ, 0xc0, !PT ;  /* 0x0000000d12127212 */ /* 0x000fe400078ec0ff */
[----:B------:R-:W-:-:S02]  /*2f50*/  IADD3 R16, PT, PT, -R15, RZ, RZ ;  /* 0x000000ff0f107210 */ /* 0x000fc40007ffe1ff */
[-C--:B------:R-:W-:Y:S02]  /*2f60*/  SHF.R.U32.HI R18, RZ, R17.reuse, R18 ;  /* 0x00000011ff127219 */ /* 0x080fe40000011612 */
[----:B------:R-:W-:Y:S02]  /*2f70*/  LOP3.LUT P1, RZ, R16, R17, R13, 0xf8, !PT ;  /* 0x0000001110ff7212 */ /* 0x000fe4000782f80d */
[C---:B------:R-:W-:Y:S02]  /*2f80*/  LOP3.LUT P0, RZ, R18.reuse, 0x1, RZ, 0xc0, !PT ;  /* 0x0000000112ff7812 */ /* 0x040fe4000780c0ff */
[----:B------:R-:W-:-:S04]  /*2f90*/  LOP3.LUT P2, RZ, R18, 0x2, RZ, 0xc0, !PT ;  /* 0x0000000212ff7812 */ /* 0x000fc8000784c0ff */
[----:B------:R-:W-:Y:S02]  /*2fa0*/  PLOP3.LUT P0, PT, P0, P1, P2, 0xe0, 0x0 ;  /* 0x000000000000781c */ /* 0x000fe40000703c20 */
[----:B------:R-:W-:Y:S02]  /*2fb0*/  LOP3.LUT P1, RZ, R0, 0x7fffff, RZ, 0xc0, !PT ;  /* 0x007fffff00ff7812 */ /* 0x000fe4000782c0ff */
[----:B------:R-:W-:-:S04]  /*2fc0*/  SEL R9, RZ, 0x1, !P0 ;  /* 0x00000001ff097807 */ /* 0x000fc80004000000 */
[----:B------:R-:W-:-:S04]  /*2fd0*/  IADD3 R9, PT, PT, -R9, RZ, RZ ;  /* 0x000000ff09097210 */ /* 0x000fc80007ffe1ff */
[----:B------:R-:W-:Y:S02]  /*2fe0*/  ISETP.GE.AND P0, PT, R9, RZ, PT ;  /* 0x000000ff0900720c */ /* 0x000fe40003f06270 */
[----:B------:R-:W-:-:S11]  /*2ff0*/  SHF.R.U32.HI R9, RZ, R2, R13 ;  /* 0x00000002ff097219 */ /* 0x000fd6000001160d */
[----:B------:R-:W-:-:S04]  /*3000*/  @!P0 IADD3 R9, PT, PT, R9, 0x1, RZ ;  /* 0x0000000109098810 */ /* 0x000fc80007ffe0ff */
[----:B------:R-:W-:-:S04]  /*3010*/  @!P1 SHF.L.U32 R9, R9, 0x1, RZ ;  /* 0x0000000109099819 */ /* 0x000fc800000006ff */
[----:B------:R-:W-:Y:S01]  /*3020*/  LOP3.LUT R9, R9, 0x80000000, R0, 0xf8, !PT ;  /* 0x8000000009097812 */ /* 0x000fe200078ef800 */
[----:B------:R-:W-:Y:S06]  /*3030*/  BRA `(.L_x_42) ;  /* 0x0000000000047947 */ /* 0x000fec0003800000 */
.L_x_43:
[----:B------:R0:W1:Y:S02]  /*3040*/  MUFU.RCP R9, R0 ;  /* 0x0000000000097308 */ /* 0x0000640000001000 */
.L_x_42:
[----:B------:R-:W-:Y:S05]  /*3050*/  BSYNC.RECONVERGENT B2 ;  /* 0x0000000000027941 */ /* 0x000fea0003800200 */
.L_x_40:
[----:B-1----:R-:W-:Y:S01]  /*3060*/  MOV R2, R9 ;  /* 0x0000000900027202 */ /* 0x002fe20000000f00 */
[----:B------:R-:W-:-:S04]  /*3070*/  HFMA2 R9, -RZ, RZ, 0, 0 ;  /* 0x00000000ff097431 */ /* 0x000fc800000001ff */
[----:B0-----:R-:W-:Y:S05]  /*3080*/  RET.REL.NODEC R8 `(_Z25attention_forward_kernel2PKfS0_S0_iiiiiifPfS1_S1_) ;  /* 0xffffffcc08dc7950 */ /* 0x001fea0003c3ffff */
.L_x_44:
        /* <DEDUP_REMOVED lines=15> */
.L_x_138:


//--------------------- .text._Z23attention_value_kernel1PfS_S_iiii --------------------------
	.section	.text._Z23attention_value_kernel1PfS_S_iiii,"ax",@progbits
	.align	128
        .global         _Z23attention_value_kernel1PfS_S_iiii
        .type           _Z23attention_value_kernel1PfS_S_iiii,@function
        .size           _Z23attention_value_kernel1PfS_S_iiii,(.L_x_145 - _Z23attention_value_kernel1PfS_S_iiii)
        .other          _Z23attention_value_kernel1PfS_S_iiii,@"STO_CUDA_ENTRY STV_DEFAULT"
_Z23attention_value_kernel1PfS_S_iiii:
.text._Z23attention_value_kernel1PfS_S_iiii:
[----:B------:R-:W-:Y:S01]  /*0000*/  LDC R1, c[0x0][0x37c] ;  /* 0x0000df00ff017b82 */ /* 0x000fe20000000800 */
[----:B------:R-:W0:Y:S07]  /*0010*/  S2R R0, SR_TID.X ;  /* 0x0000000000007919 */ /* 0x000e2e0000002100 */
[----:B------:R-:W1:Y:S08]  /*0020*/  LDC.64 R2, c[0x0][0x398] ;  /* 0x0000e600ff027b82 */ /* 0x000e700000000a00 */
[----:B------:R-:W0:Y:S08]  /*0030*/  S2UR UR4, SR_CTAID.X ;  /* 0x00000000000479c3 */ /* 0x000e300000002500 */
[----:B------:R-:W0:Y:S08]  /*0040*/  LDC R5, c[0x0][0x360] ;  /* 0x0000d800ff057b82 */ /* 0x000e300000000800 */
[----:B------:R-:W2:Y:S01]  /*0050*/  LDC R4, c[0x0][0x3a4] ;  /* 0x0000e900ff047b82 */ /* 0x000ea20000000800 */
[----:B-1----:R-:W-:-:S02]  /*0060*/  IMAD R7, R3, R2, RZ ;  /* 0x0000000203077224 */ /* 0x002fc400078e02ff */
[----:B0-----:R-:W-:Y:S02]  /*0070*/  IMAD R5, R5, UR4, R0 ;  /* 0x0000000405057c24 */ /* 0x001fe4000f8e0200 */
[----:B--2---:R-:W-:-:S05]  /*0080*/  IMAD R0, R7, R4, RZ ;  /* 0x0000000407007224 */ /* 0x004fca00078e02ff */
[----:B------:R-:W-:-:S13]  /*0090*/  ISETP.GE.AND P0, PT, R5, R0, PT ;  /* 0x000000000500720c */ /* 0x000fda0003f06270 */
[----:B------:R-:W-:Y:S05]  /*00a0*/  @P0 EXIT ;  /* 0x000000000000094d */ /* 0x000fea0003800000 */
[-C--:B------:R-:W-:Y:S01]  /*00b0*/  IABS R0, R4.reuse ;  /* 0x0000000400007213 */ /* 0x080fe20000000000 */
[----:B------:R-:W-:Y:S01]  /*00c0*/  IMAD.MOV.U32 R12, RZ, RZ, RZ ;  /* 0x000000ffff0c7224 */ /* 0x000fe200078e00ff */
[----:B------:R-:W-:Y:S01]  /*00d0*/  IABS R8, R5 ;  /* 0x0000000500087213 */ /* 0x000fe20000000000 */
[----:B------:R-:W-:Y:S01]  /*00e0*/  IMAD R2, R3, R4, RZ ;  /* 0x0000000403027224 */ /* 0x000fe200078e02ff */
[----:B------:R-:W0:Y:S01]  /*00f0*/  I2F.RP R6, R0 ;  /* 0x0000000000067306 */ /* 0x000e220000209400 */
[----:B------:R-:W-:Y:S01]  /*0100*/  IABS R10, R3 ;  /* 0x00000003000a7213 */ /* 0x000fe20000000000 */
[----:B------:R-:W1:Y:S01]  /*0110*/  LDC R15, c[0x0][0x3a0] ;  /* 0x0000e800ff0f7b82 */ /* 0x000e620000000800 */
[----:B------:R-:W2:Y:S01]  /*0120*/  LDCU.64 UR4, c[0x0][0x380] ;  /* 0x00007000ff0477ac */ /* 0x000ea20008000a00 */
[-C--:B------:R-:W-:Y:S02]  /*0130*/  IABS R11, R2.reuse ;  /* 0x00000002000b7213 */ /* 0x080fe40000000000 */
[----:B------:R-:W-:Y:S01]  /*0140*/  IABS R20, R2 ;  /* 0x0000000200147213 */ /* 0x000fe20000000000 */
[----:B------:R-:W3:Y:S01]  /*0150*/  LDCU.64 UR6, c[0x0][0x358] ;  /* 0x00006b00ff0677ac */ /* 0x000ee20008000a00 */
[----:B------:R-:W4:Y:S08]  /*0160*/  I2F.RP R14, R11 ;  /* 0x0000000b000e7306 */ /* 0x000f300000209400 */
[----:B0-----:R-:W0:Y:S08]  /*0170*/  MUFU.RCP R6, R6 ;  /* 0x0000000600067308 */ /* 0x001e300000001000 */
[----:B----4-:R-:W-:Y:S01]  /*0180*/  MUFU.RCP R14, R14 ;  /* 0x0000000e000e7308 */ /* 0x010fe20000001000 */
[----:B-1----:R-:W-:Y:S01]  /*0190*/  IABS R19, R15 ;  /* 0x0000000f00137213 */ /* 0x002fe20000000000 */
[----:B0-----:R-:W-:-:S06]  /*01a0*/  VIADD R7, R6, 0xffffffe ;  /* 0x0ffffffe06077836 */ /* 0x001fcc0000000000 */
[----:B------:R-:W0:Y:S02]  /*01b0*/  F2I.FTZ.U32.TRUNC.NTZ R13, R7 ;  /* 0x00000007000d7305 */ /* 0x000e24000021f000 */
[----:B0-----:R-:W-:-:S04]  /*01c0*/  IMAD.MOV R9, RZ, RZ, -R13 ;  /* 0x000000ffff097224 */ /* 0x001fc800078e0a0d */
[----:B------:R-:W-:-:S04]  /*01d0*/  IMAD R9, R9, R0, RZ ;  /* 0x0000000009097224 */ /* 0x000fc800078e02ff */
[----:B------:R-:W-:Y:S02]  /*01e0*/  IMAD.HI.U32 R12, R13, R9, R12 ;  /* 0x000000090d0c7227 */ /* 0x000fe400078e000c */
[----:B------:R-:W0:Y:S02]  /*01f0*/  I2F.RP R9, R10 ;  /* 0x0000000a00097306 */ /* 0x000e240000209400 */
[----:B------:R-:W-:Y:S01]  /*0200*/  IMAD.MOV.U32 R13, RZ, RZ, R8 ;  /* 0x000000ffff0d7224 */ /* 0x000fe200078e0008 */
[----:B------:R-:W-:-:S03]  /*0210*/  LOP3.LUT R8, R5, R4, RZ, 0x3c, !PT ;  /* 0x0000000405087212 */ /* 0x000fc600078e3cff */
[----:B------:R-:W-:Y:S01]  /*0220*/  IMAD.HI.U32 R6, R12, R13, RZ ;  /* 0x0000000d0c067227 */ /* 0x000fe200078e00ff */
[----:B------:R-:W-:-:S03]  /*0230*/  ISETP.GE.AND P2, PT, R8, RZ, PT ;  /* 0x000000ff0800720c */ /* 0x000fc60003f46270 */
[----:B------:R-:W-:Y:S01]  /*0240*/  VIADD R8, R14, 0xffffffe ;  /* 0x0ffffffe0e087836 */ /* 0x000fe20000000000 */
[----:B------:R-:W-:Y:S01]  /*0250*/  IADD3 R7, PT, PT, -R6, RZ, RZ ;  /* 0x000000ff06077210 */ /* 0x000fe20007ffe1ff */
[----:B------:R-:W-:Y:S01]  /*0260*/  IMAD.HI.U32 R12, R12, R19, RZ ;  /* 0x000000130c0c7227 */ /* 0x000fe200078e00ff */
[----:B------:R-:W-:Y:S01]  /*0270*/  LOP3.LUT R14, RZ, R4, RZ, 0x33, !PT ;  /* 0x00000004ff0e7212 */ /* 0x000fe200078e33ff */
[----:B0-----:R-:W0:Y:S02]  /*0280*/  MUFU.RCP R9, R9 ;  /* 0x0000000900097308 */ /* 0x001e240000001000 */
[----:B------:R-:W-:-:S05]  /*0290*/  IMAD R7, R0, R7, R13 ;  /* 0x0000000700077224 */ /* 0x000fca00078e020d */
[----:B------:R-:W-:Y:S01]  /*02a0*/  ISETP.GT.U32.AND P1, PT, R0, R7, PT ;  /* 0x000000070000720c */ /* 0x000fe20003f24070 */
[----:B0-----:R-:W-:-:S12]  /*02b0*/  VIADD R16, R9, 0xffffffe ;  /* 0x0ffffffe09107836 */ /* 0x001fd80000000000 */
[----:B------:R-:W-:Y:S01]  /*02c0*/  @!P1 IMAD.IADD R7, R7, 0x1, -R0 ;  /* 0x0000000107079824 */ /* 0x000fe200078e0a00 */
[----:B------:R-:W0:Y:S01]  /*02d0*/  F2I.FTZ.U32.TRUNC.NTZ R9, R8 ;  /* 0x0000000800097305 */ /* 0x000e22000021f000 */
[----:B------:R-:W-:-:S03]  /*02e0*/  @!P1 VIADD R6, R6, 0x1 ;  /* 0x0000000106069836 */ /* 0x000fc60000000000 */
[----:B------:R-:W-:-:S04]  /*02f0*/  ISETP.GE.U32.AND P0, PT, R7, R0, PT ;  /* 0x000000000700720c */ /* 0x000fc80003f06070 */
[----:B------:R-:W1:Y:S01]  /*0300*/  F2I.FTZ.U32.TRUNC.NTZ R7, R16 ;  /* 0x0000001000077305 */ /* 0x000e62000021f000 */
[----:B0-----:R-:W-:-:S08]  /*0310*/  IMAD.MOV R18, RZ, RZ, -R9 ;  /* 0x000000ffff127224 */ /* 0x001fd000078e0a09 */
[----:B------:R-:W-:Y:S02]  /*0320*/  @P0 IADD3 R6, PT, PT, R6, 0x1, RZ ;  /* 0x0000000106060810 */ /* 0x000fe40007ffe0ff */
[----:B------:R-:W-:-:S03]  /*0330*/  ISETP.NE.AND P0, PT, R4, RZ, PT ;  /* 0x000000ff0400720c */ /* 0x000fc60003f05270 */
[----:B------:R-:W-:Y:S02]  /*0340*/  @!P2 IMAD.MOV R6, RZ, RZ, -R6 ;  /* 0x000000ffff06a224 */ /* 0x000fe400078e0a06 */
[----:B-1----:R-:W-:-:S03]  /*0350*/  IMAD.MOV R17, RZ, RZ, -R7 ;  /* 0x000000ffff117224 */ /* 0x002fc600078e0a07 */
[----:B------:R-:W-:Y:S01]  /*0360*/  SEL R16, R14, R6, !P0 ;  /* 0x000000060e107207 */ /* 0x000fe20004000000 */
[----:B------:R-:W-:Y:S02]  /*0370*/  IMAD R17, R17, R10, RZ ;  /* 0x0000000a11117224 */ /* 0x000fe400078e02ff */
[----:B------:R-:W-:Y:S01]  /*0380*/  IMAD.MOV.U32 R6, RZ, RZ, RZ ;  /* 0x000000ffff067224 */ /* 0x000fe200078e00ff */
[----:B------:R-:W-:-:S03]  /*0390*/  IABS R8, R16 ;  /* 0x0000001000087213 */ /* 0x000fc60000000000 */
[----:B------:R-:W-:Y:S01]  /*03a0*/  IMAD.HI.U32 R6, R7, R17, R6 ;  /* 0x0000001107067227 */ /* 0x000fe200078e0006 */
[----:B------:R-:W-:-:S03]  /*03b0*/  MOV R7, R8 ;  /* 0x0000000800077202 */ /* 0x000fc60000000f00 */
[----:B------:R-:W-:Y:S02]  /*03c0*/  IMAD R17, R18, R11, RZ ;  /* 0x0000000b12117224 */ /* 0x000fe400078e02ff */
[----:B------:R-:W-:Y:S02]  /*03d0*/  IMAD.MOV.U32 R8, RZ, RZ, RZ ;  /* 0x000000ffff087224 */ /* 0x000fe400078e00ff */
[----:B------:R-:W-:-:S04]  /*03e0*/  IMAD.HI.U32 R6, R6, R7, RZ ;  /* 0x0000000706067227 */ /* 0x000fc800078e00ff */
[----:B------:R-:W-:-:S04]  /*03f0*/  IMAD.HI.U32 R8, R9, R17, R8 ;  /* 0x0000001109087227 */ /* 0x000fc800078e0008 */
[----:B------:R-:W-:Y:S02]  /*0400*/  IMAD.MOV R6, RZ, RZ, -R6 ;  /* 0x000000ffff067224 */ /* 0x000fe400078e0a06 */
[----:B------:R-:W-:Y:S02]  /*0410*/  IMAD.MOV R9, RZ, RZ, -R20 ;  /* 0x000000ffff097224 */ /* 0x000fe400078e0a14 */
[----:B------:R-:W-:-:S04]  /*0420*/  IMAD.HI.U32 R18, R8, R13, RZ ;  /* 0x0000000d08127227 */ /* 0x000fc800078e00ff */
[----:B------:R-:W-:Y:S02]  /*0430*/  IMAD R7, R10, R6, R7 ;  /* 0x000000060a077224 */ /* 0x000fe400078e0207 */
[----:B------:R-:W-:Y:S02]  /*0440*/  IMAD R6, R18, R9, R13 ;  /* 0x0000000912067224 */ /* 0x000fe400078e020d */
[----:B------:R-:W-:Y:S01]  /*0450*/  IMAD.MOV R8, RZ, RZ, -R12 ;  /* 0x000000ffff087224 */ /* 0x000fe200078e0a0c */
[----:B------:R-:W-:Y:S02]  /*0460*/  ISETP.GT.U32.AND P2, PT, R10, R7, PT ;  /* 0x000000070a00720c */ /* 0x000fe40003f44070 */
[----:B------:R-:W-:Y:S01]  /*0470*/  ISETP.GT.U32.AND P5, PT, R11, R6, PT ;  /* 0x000000060b00720c */ /* 0x000fe20003fa4070 */
[----:B------:R-:W-:-:S05]  /*0480*/  IMAD R9, R0, R8, R19 ;  /* 0x0000000800097224 */ /* 0x000fca00078e0213 */
[----:B------:R-:W-:-:S05]  /*0490*/  ISETP.GT.U32.AND P1, PT, R0, R9, PT ;  /* 0x000000090000720c */ /* 0x000fca0003f24070 */
[----:B------:R-:W-:Y:S02]  /*04a0*/  @!P2 IADD3 R7, PT, PT, R7, -R10, RZ ;  /* 0x8000000a0707a210 */ /* 0x000fe40007ffe0ff */
[----:B------:R-:W-:Y:S02]  /*04b0*/  @!P5 IMAD.IADD R6, R6, 0x1, -R11 ;  /* 0x000000010606d824 */ /* 0x000fe400078e0a0b */
[----:B------:R-:W-:Y:S01]  /*04c0*/  ISETP.GT.U32.AND P6, PT, R10, R7, PT ;  /* 0x000000070a00720c */ /* 0x000fe20003fc4070 */
[----:B------:R-:W-:Y:S02]  /*04d0*/  @!P5 VIADD R18, R18, 0x1 ;  /* 0x000000011212d836 */ /* 0x000fe40000000000 */
[----:B------:R-:W-:Y:S01]  /*04e0*/  ISETP.GE.U32.AND P2, PT, R6, R11, PT ;  /* 0x0000000b0600720c */ /* 0x000fe20003f46070 */
[----:B------:R-:W-:Y:S01]  /*04f0*/  @!P1 IMAD.IADD R9, R9, 0x1, -R0 ;  /* 0x0000000109099824 */ /* 0x000fe200078e0a00 */
[----:B------:R-:W-:Y:S01]  /*0500*/  LOP3.LUT R6, R5, R2, RZ, 0x3c, !PT ;  /* 0x0000000205067212 */ /* 0x000fe200078e3cff */
[----:B------:R-:W-:Y:S01]  /*0510*/  @!P1 VIADD R12, R12, 0x1 ;  /* 0x000000010c0c9836 */ /* 0x000fe20000000000 */
[----:B------:R-:W-:-:S02]  /*0520*/  ISETP.NE.AND P1, PT, R3, RZ, PT ;  /* 0x000000ff0300720c */ /* 0x000fc40003f25270 */
[----:B------:R-:W-:Y:S02]  /*0530*/  ISETP.GE.U32.AND P3, PT, R9, R0, PT ;  /* 0x000000000900720c */ /* 0x000fe40003f66070 */
[----:B------:R-:W-:Y:S02]  /*0540*/  LOP3.LUT R0, R15, R4, RZ, 0x3c, !PT ;  /* 0x000000040f007212 */ /* 0x000fe400078e3cff */
[----:B------:R-:W-:Y:S02]  /*0550*/  ISETP.GE.AND P4, PT, R6, RZ, PT ;  /* 0x000000ff0600720c */ /* 0x000fe40003f86270 */
[----:B------:R-:W-:Y:S01]  /*0560*/  @!P6 IADD3 R7, PT, PT, R7, -R10, RZ ;  /* 0x8000000a0707e210 */ /* 0x000fe20007ffe0ff */
[----:B------:R-:W-:Y:S01]  /*0570*/  @P2 VIADD R18, R18, 0x1 ;  /* 0x0000000112122836 */ /* 0x000fe20000000000 */
[----:B------:R-:W-:Y:S02]  /*0580*/  ISETP.GE.AND P5, PT, R0, RZ, PT ;  /* 0x000000ff0000720c */ /* 0x000fe40003fa6270 */
[----:B------:R-:W-:Y:S01]  /*0590*/  ISETP.NE.AND P6, PT, R2, RZ, PT ;  /* 0x000000ff0200720c */ /* 0x000fe20003fc5270 */
[----:B------:R-:W-:Y:S01]  /*05a0*/  IMAD.MOV.U32 R0, RZ, RZ, R7 ;  /* 0x000000ffff007224 */ /* 0x000fe200078e0007 */
[----:B------:R-:W-:Y:S01]  /*05b0*/  ISETP.GE.AND P2, PT, R16, RZ, PT ;  /* 0x000000ff1000720c */ /* 0x000fe20003f46270 */
[----:B------:R-:W-:-:S02]  /*05c0*/  @P3 VIADD R12, R12, 0x1 ;  /* 0x000000010c0c3836 */ /* 0x000fc40000000000 */
[----:B------:R-:W-:Y:S02]  /*05d0*/  IMAD.MOV R16, RZ, RZ, -R16 ;  /* 0x000000ffff107224 */ /* 0x000fe400078e0a10 */
[----:B------:R-:W-:Y:S02]  /*05e0*/  @!P4 IADD3 R18, PT, PT, -R18, RZ, RZ ;  /* 0x000000ff1212c210 */ /* 0x000fe40007ffe1ff */
[----:B------:R-:W-:Y:S02]  /*05f0*/  IMAD R16, R4, R16, R5 ;  /* 0x0000001004107224 */ /* 0x000fe400078e0205 */
[----:B------:R-:W-:Y:S02]  /*0600*/  @!P5 IMAD.MOV R12, RZ, RZ, -R12 ;  /* 0x000000ffff0cd224 */ /* 0x000fe400078e0a0c */
[----:B------:R-:W-:Y:S02]  /*0610*/  @!P6 LOP3.LUT R18, RZ, R2, RZ, 0x33, !PT ;  /* 0x00000002ff12e212 */ /* 0x000fe400078e33ff */
[----:B------:R-:W-:-:S02]  /*0620*/  @!P2 IADD3 R0, PT, PT, -R0, RZ, RZ ;  /* 0x000000ff0000a210 */ /* 0x000fc40007ffe1ff */
[----:B------:R-:W-:Y:S01]  /*0630*/  SEL R2, R14, R12, !P0 ;  /* 0x0000000c0e027207 */ /* 0x000fe20004000000 */
[-C--:B------:R-:W-:Y:S01]  /*0640*/  IMAD R8, R18, R3.reuse, RZ ;  /* 0x0000000312087224 */ /* 0x080fe200078e02ff */
[-C--:B------:R-:W-:Y:S01]  /*0650*/  @!P1 LOP3.LUT R0, RZ, R3.reuse, RZ, 0x33, !PT ;  /* 0x00000003ff009212 */ /* 0x080fe200078e33ff */
[----:B------:R-:W-:Y:S02]  /*0660*/  IMAD R3, R3, R3, RZ ;  /* 0x0000000303037224 */ /* 0x000fe400078e02ff */
[-C--:B------:R-:W-:Y:S02]  /*0670*/  IMAD R5, R8, R15.reuse, RZ ;  /* 0x0000000f08057224 */ /* 0x080fe400078e02ff */
[----:B------:R-:W-:Y:S02]  /*0680*/  IMAD R6, R16, R2, RZ ;  /* 0x0000000210067224 */ /* 0x000fe400078e02ff */
[----:B------:R-:W-:Y:S01]  /*0690*/  IMAD R15, R0, R15, RZ ;  /* 0x0000000f000f7224 */ /* 0x000fe200078e02ff */
[----:B------:R-:W-:Y:S01]  /*06a0*/  SHF.R.S32.HI R10, RZ, 0x1f, R5 ;  /* 0x0000001fff0a7819 */ /* 0x000fe20000011405 */
[----:B------:R-:W-:Y:S01]  /*06b0*/  IMAD R7, R3, R4, RZ ;  /* 0x0000000403077224 */ /* 0x000fe200078e02ff */
[----:B------:R-:W-:-:S02]  /*06c0*/  SHF.R.S32.HI R9, RZ, 0x1f, R6 ;  /* 0x0000001fff097819 */ /* 0x000fc40000011406 */
[--C-:B------:R-:W-:Y:S01]  /*06d0*/  IADD3 R11, P0, P1, R6, R5, R15.reuse ;  /* 0x00000005060b7210 */ /* 0x100fe2000791e00f */
[----:B------:R-:W-:Y:S01]  /*06e0*/  IMAD R18, R18, R7, RZ ;  /* 0x0000000712127224 */ /* 0x000fe200078e02ff */
[----:B------:R-:W-:-:S03]  /*06f0*/  SHF.R.S32.HI R15, RZ, 0x1f, R15 ;  /* 0x0000001fff0f7819 */ /* 0x000fc6000001140f */
[----:B------:R-:W-:Y:S01]  /*0700*/  IMAD.SHL.U32 R5, R11, 0x4, RZ ;  /* 0x000000040b057824 */ /* 0x000fe200078e00ff */
[----:B------:R-:W-:Y:S02]  /*0710*/  IADD3.X R10, PT, PT, R9, R10, R15, P0, P1 ;  /* 0x0000000a090a7210 */ /* 0x000fe400007e240f */
[----:B------:R-:W-:Y:S02]  /*0720*/  ISETP.GE.AND P0, PT, R2, 0x1, PT ;  /* 0x000000010200780c */ /* 0x000fe40003f06270 */
[----:B------:R-:W-:Y:S01]  /*0730*/  SHF.L.U64.HI R10, R11, 0x2, R10 ;  /* 0x000000020b0a7819 */ /* 0x000fe2000001020a */
[----:B------:R-:W-:Y:S01]  /*0740*/  IMAD R11, R16, R3, RZ ;  /* 0x00000003100b7224 */ /* 0x000fe200078e02ff */
[----:B--2---:R-:W-:Y:S02]  /*0750*/  IADD3 R12, P1, PT, R5, UR4, RZ ;  /* 0x00000004050c7c10 */ /* 0x004fe4000ff3e0ff */
[----:B------:R-:W-:Y:S02]  /*0760*/  SHF.R.S32.HI R4, RZ, 0x1f, R18 ;  /* 0x0000001fff047819 */ /* 0x000fe40000011412 */
[----:B------:R-:W-:-:S05]  /*0770*/  IADD3.X R13, PT, PT, R10, UR5, RZ, P1, !PT ;  /* 0x000000050a0d7c10 */ /* 0x000fca0008ffe4ff */
[----:B---3--:R-:W-:Y:S05]  /*0780*/  @!P0 BRA `(.L_x_45) ;  /* 0x0000000000f08947 */ /* 0x008fea0003800000 */
[C---:B------:R-:W-:Y:S01]  /*0790*/  ISETP.GE.U32.AND P0, PT, R2.reuse, 0x10, PT ;  /* 0x000000100200780c */ /* 0x040fe20003f06070 */
[----:B------:R-:W-:Y:S01]  /*07a0*/  IMAD.MOV.U32 R3, RZ, RZ, RZ ;  /* 0x000000ffff037224 */ /* 0x000fe200078e00ff */
[----:B------:R-:W-:-:S04]  /*07b0*/  LOP3.LUT R16, R2, 0xf, RZ, 0xc0, !PT ;  /* 0x0000000f02107812 */ /* 0x000fc800078ec0ff */
[----:B------:R-:W-:-:S07]  /*07c0*/  ISETP.NE.AND P1, PT, R16, RZ, PT ;  /* 0x000000ff1000720c */ /* 0x000fce0003f25270 */
[----:B------:R-:W-:Y:S06]  /*07d0*/  @!P0 BRA `(.L_x_46) ;  /* 0x0000000000588947 */ /* 0x000fec0003800000 */
[----:B------:R-:W-:Y:S01]  /*07e0*/  LOP3.LUT R3, R2, 0x7ffffff0, RZ, 0xc0, !PT ;  /* 0x7ffffff002037812 */ /* 0x000fe200078ec0ff */
[----:B------:R-:W-:-:S07]  /*07f0*/  IMAD.MOV.U32 R7, RZ, RZ, RZ ;  /* 0x000000ffff077224 */ /* 0x000fce00078e00ff */
.L_x_47:
[C---:B0-----:R-:W-:Y:S01]  /*0800*/  IMAD.WIDE.U32 R14, R7.reuse, 0x4, R12 ;  /* 0x00000004070e7825 */ /* 0x041fe200078e000c */
[----:B------:R-:W-:-:S04]  /*0810*/  IADD3 R7, PT, PT, R7, 0x10, RZ ;  /* 0x0000001007077810 */ /* 0x000fc80007ffe0ff */
[----:B------:R0:W-:Y:S01]  /*0820*/  STG.E desc[UR6][R14.64], RZ ;  /* 0x000000ff0e007986 */ /* 0x0001e2000c101906 */
[----:B------:R-:W-:-:S03]  /*0830*/  ISETP.NE.AND P0, PT, R7, R3, PT ;  /* 0x000000030700720c */ /* 0x000fc60003f05270 */
[----:B------:R0:W-:Y:S04]  /*0840*/  STG.E desc[UR6][R14.64+0x4], RZ ;  /* 0x000004ff0e007986 */ /* 0x0001e8000c101906 */
        /* <DEDUP_REMOVED lines=13> */
[----:B------:R0:W-:Y:S01]  /*0920*/  STG.E desc[UR6][R14.64+0x3c], RZ ;  /* 0x00003cff0e007986 */ /* 0x0001e2000c101906 */
[----:B------:R-:W-:Y:S05]  /*0930*/  @P0 BRA `(.L_x_47) ;  /* 0xfffffffc00b00947 */ /* 0x000fea000383ffff */
.L_x_46:
[----:B------:R-:W-:Y:S05]  /*0940*/  @!P1 BRA `(.L_x_45) ;  /* 0x0000000000809947 */ /* 0x000fea0003800000 */
[----:B------:R-:W-:Y:S02]  /*0950*/  ISETP.GE.U32.AND P0, PT, R16, 0x8, PT ;  /* 0x000000081000780c */ /* 0x000fe40003f06070 */
[----:B------:R-:W-:-:S04]  /*0960*/  LOP3.LUT R7, R2, 0x7, RZ, 0xc0, !PT ;  /* 0x0000000702077812 */ /* 0x000fc800078ec0ff */
[----:B------:R-:W-:-:S07]  /*0970*/  ISETP.NE.AND P1, PT, R7, RZ, PT ;  /* 0x000000ff0700720c */ /* 0x000fce0003f25270 */
[----:B------:R-:W-:Y:S06]  /*0980*/  @!P0 BRA `(.L_x_48) ;  /* 0x0000000000288947 */ /* 0x000fec0003800000 */
[----:B0-----:R-:W-:-:S04]  /*0990*/  IMAD.WIDE.U32 R14, R3, 0x4, R12 ;  /* 0x00000004030e7825 */ /* 0x001fc800078e000c */
[----:B------:R-:W-:Y:S01]  /*09a0*/  VIADD R3, R3, 0x8 ;  /* 0x0000000803037836 */ /* 0x000fe20000000000 */
[----:B------:R1:W-:Y:S04]  /*09b0*/  STG.E desc[UR6][R14.64], RZ ;  /* 0x000000ff0e007986 */ /* 0x0003e8000c101906 */
[----:B------:R1:W-:Y:S04]  /*09c0*/  STG.E desc[UR6][R14.64+0x4], RZ ;  /* 0x000004ff0e007986 */ /* 0x0003e8000c101906 */
[----:B------:R1:W-:Y:S04]  /*09d0*/  STG.E desc[UR6][R14.64+0x8], RZ ;  /* 0x000008ff0e007986 */ /* 0x0003e8000c101906 */
[----:B------:R1:W-:Y:S04]  /*09e0*/  STG.E desc[UR6][R14.64+0xc], RZ ;  /* 0x00000cff0e007986 */ /* 0x0003e8000c101906 */
[----:B------:R1:W-:Y:S04]  /*09f0*/  STG.E desc[UR6][R14.64+0x10], RZ ;  /* 0x000010ff0e007986 */ /* 0x0003e8000c101906 */
[----:B------:R1:W-:Y:S04]  /*0a00*/  STG.E desc[UR6][R14.64+0x14], RZ ;  /* 0x000014ff0e007986 */ /* 0x0003e8000c101906 */
[----:B------:R1:W-:Y:S04]  /*0a10*/  STG.E desc[UR6][R14.64+0x18], RZ ;  /* 0x000018ff0e007986 */ /* 0x0003e8000c101906 */
[----:B------:R1:W-:Y:S02]  /*0a20*/  STG.E desc[UR6][R14.64+0x1c], RZ ;  /* 0x00001cff0e007986 */ /* 0x0003e4000c101906 */
.L_x_48:
[----:B------:R-:W-:Y:S05]  /*0a30*/  @!P1 BRA `(.L_x_45) ;  /* 0x0000000000449947 */ /* 0x000fea0003800000 */
[----:B------:R-:W-:Y:S02]  /*0a40*/  ISETP.GE.U32.AND P0, PT, R7, 0x4, PT ;  /* 0x000000040700780c */ /* 0x000fe40003f06070 */
[----:B------:R-:W-:-:S04]  /*0a50*/  LOP3.LUT R7, R2, 0x3, RZ, 0xc0, !PT ;  /* 0x0000000302077812 */ /* 0x000fc800078ec0ff */
[----:B------:R-:W-:-:S07]  /*0a60*/  ISETP.NE.AND P1, PT, R7, RZ, PT ;  /* 0x000000ff0700720c */ /* 0x000fce0003f25270 */
[----:B01----:R-:W-:-:S04]  /*0a70*/  @P0 IMAD.WIDE.U32 R14, R3, 0x4, R12 ;  /* 0x00000004030e0825 */ /* 0x003fc800078e000c */
[----:B------:R-:W-:Y:S01]  /*0a80*/  @P0 VIADD R3, R3, 0x4 ;  /* 0x0000000403030836 */ /* 0x000fe20000000000 */
[----:B------:R2:W-:Y:S04]  /*0a90*/  @P0 STG.E desc[UR6][R14.64], RZ ;  /* 0x000000ff0e000986 */ /* 0x0005e8000c101906 */
[----:B------:R2:W-:Y:S04]  /*0aa0*/  @P0 STG.E desc[UR6][R14.64+0x4], RZ ;  /* 0x000004ff0e000986 */ /* 0x0005e8000c101906 */
[----:B------:R2:W-:Y:S04]  /*0ab0*/  @P0 STG.E desc[UR6][R14.64+0x8], RZ ;  /* 0x000008ff0e000986 */ /* 0x0005e8000c101906 */
[----:B------:R2:W-:Y:S01]  /*0ac0*/  @P0 STG.E desc[UR6][R14.64+0xc], RZ ;  /* 0x00000cff0e000986 */ /* 0x0005e2000c101906 */
[----:B------:R-:W-:Y:S05]  /*0ad0*/  @!P1 BRA `(.L_x_45) ;  /* 0x00000000001c9947 */ /* 0x000fea0003800000 */
[----:B------:R-:W-:-:S05]  /*0ae0*/  UMOV UR4, URZ ;  /* 0x000000ff00047c82 */ /* 0x000fca0008000000 */
.L_x_49:
[----:B--2---:R-:W-:Y:S01]  /*0af0*/  IMAD.WIDE.U32 R14, R3, 0x4, R12 ;  /* 0x00000004030e7825 */ /* 0x004fe200078e000c */
[----:B------:R-:W-:-:S03]  /*0b00*/  UIADD3 UR4, UPT, UPT, UR4, 0x1, URZ ;  /* 0x0000000104047890 */ /* 0x000fc6000fffe0ff */
[----:B------:R-:W-:Y:S01]  /*0b10*/  VIADD R3, R3, 0x1 ;  /* 0x0000000103037836 */ /* 0x000fe20000000000 */
[----:B------:R3:W-:Y:S02]  /*0b20*/  STG.E desc[UR6][R14.64], RZ ;  /* 0x000000ff0e007986 */ /* 0x0007e4000c101906 */
[----:B------:R-:W-:-:S13]  /*0b30*/  ISETP.NE.AND P0, PT, R7, UR4, PT ;  /* 0x0000000407007c0c */ /* 0x000fda000bf05270 */
[----:B---3--:R-:W-:Y:S05]  /*0b40*/  @P0 BRA `(.L_x_49) ;  /* 0xfffffffc00e80947 */ /* 0x008fea000383ffff */
.L_x_45:
[----:B------:R-:W-:-:S13]  /*0b50*/  ISETP.GE.AND P0, PT, R0, RZ, PT ;  /* 0x000000ff0000720c */ /* 0x000fda0003f06270 */
[----:B------:R-:W-:Y:S05]  /*0b60*/  @!P0 EXIT ;  /* 0x000000000000894d */ /* 0x000fea0003800000 */
[----:B------:R-:W3:Y:S01]  /*0b70*/  LDCU UR4, c[0x0][0x39c] ;  /* 0x00007380ff0477ac */ /* 0x000ee20008000800 */
[----:B------:R-:W-:Y:S01]  /*0b80*/  ISETP.GE.AND P0, PT, R2, 0x1, PT ;  /* 0x000000010200780c */ /* 0x000fe20003f06270 */
[----:B---3--:R-:W-:-:S12]  /*0b90*/  IMAD R7, R0, UR4, RZ ;  /* 0x0000000400077c24 */ /* 0x008fd8000f8e02ff */
[----:B------:R-:W-:Y:S05]  /*0ba0*/  @!P0 EXIT ;  /* 0x000000000000894d */ /* 0x000fea0003800000 */
[----:B------:R-:W3:Y:S01]  /*0bb0*/  LDCU UR4, c[0x0][0x3a0] ;  /* 0x00007400ff0477ac */ /* 0x000ee20008000800 */
[--C-:B------:R-:W-:Y:S02]  /*0bc0*/  IADD3 R3, P0, P1, R18, R7, R11.reuse ;  /* 0x0000000712037210 */ /* 0x100fe4000791e00b */
[----:B------:R-:W-:Y:S01]  /*0bd0*/  SHF.R.S32.HI R11, RZ, 0x1f, R11 ;  /* 0x0000001fff0b7819 */ /* 0x000fe2000001140b */
[----:B------:R-:W4:Y:S01]  /*0be0*/  LDCU.64 UR10, c[0x0][0x380] ;  /* 0x00007000ff0a77ac */ /* 0x000f220008000a00 */
[----:B------:R-:W-:Y:S02]  /*0bf0*/  SHF.R.S32.HI R7, RZ, 0x1f, R7 ;  /* 0x0000001fff077819 */ /* 0x000fe40000011407 */
[----:B------:R-:W-:Y:S02]  /*0c00*/  LOP3.LUT R18, R2, 0x7, RZ, 0xc0, !PT ;  /* 0x0000000702127812 */ /* 0x000fe400078ec0ff */
[----:B------:R-:W-:Y:S02]  /*0c10*/  IADD3.X R4, PT, PT, R4, R7, R11, P0, P1 ;  /* 0x0000000704047210 */ /* 0x000fe400007e240b */
[----:B------:R-:W-:-:S02]  /*0c20*/  LOP3.LUT R11, R2, 0xf, RZ, 0xc0, !PT ;  /* 0x0000000f020b7812 */ /* 0x000fc400078ec0ff */
[----:B------:R-:W-:Y:S01]  /*0c30*/  LOP3.LUT R19, R2, 0x3, RZ, 0xc0, !PT ;  /* 0x0000000302137812 */ /* 0x000fe200078ec0ff */
[----:B---3--:R-:W-:Y:S02]  /*0c40*/  UIMAD UR8, UR4, 0x3, URZ ;  /* 0x00000003040878a4 */ /* 0x008fe4000f8e02ff */
[----:B------:R-:W-:Y:S01]  /*0c50*/  USHF.L.U32 UR4, UR4, 0x1, URZ ;  /* 0x0000000104047899 */ /* 0x000fe200080006ff */
[----:B----4-:R-:W-:-:S03]  /*0c60*/  IADD3 R7, P5, PT, R5, UR10, RZ ;  /* 0x0000000a05077c10 */ /* 0x010fc6000ffbe0ff */
[----:B012---:R-:W-:Y:S01]  /*0c70*/  IMAD R15, R8, UR8, RZ ;  /* 0x00000008080f7c24 */ /* 0x007fe2000f8e02ff */
[----:B------:R-:W-:Y:S01]  /*0c80*/  USHF.R.S32.HI UR5, URZ, 0x1f, UR4 ;  /* 0x0000001fff057899 */ /* 0x000fe20008011404 */
[----:B------:R-:W-:-:S03]  /*0c90*/  IADD3 R7, P2, PT, R7, 0x20, RZ ;  /* 0x0000002007077810 */ /* 0x000fc60007f5e0ff */
[--C-:B------:R-:W-:Y:S02]  /*0ca0*/  SHF.R.S32.HI R14, RZ, 0x1f, R15.reuse ;  /* 0x0000001fff0e7819 */ /* 0x100fe4000001140f */
[----:B------:R-:W-:Y:S02]  /*0cb0*/  IADD3 R5, P0, P1, R15, UR4, R6 ;  /* 0x000000040f057c10 */ /* 0x000fe4000f91e006 */
[----:B------:R-:W-:Y:S01]  /*0cc0*/  IADD3 R6, P3, P4, R6, UR4, R15 ;  /* 0x0000000406067c10 */ /* 0x000fe2000fc7e00f */
[----:B------:R-:W-:Y:S01]  /*0cd0*/  UMOV UR4, URZ ;  /* 0x000000ff00047c82 */ /* 0x000fe20008000000 */
[----:B------:R-:W-:Y:S02]  /*0ce0*/  IADD3.X R8, PT, PT, R14, UR5, R9, P0, P1 ;  /* 0x000000050e087c10 */ /* 0x000fe400087e2409 */
[----:B------:R-:W-:Y:S02]  /*0cf0*/  IADD3.X R9, PT, PT, R9, UR5, R14, P3, P4 ;  /* 0x0000000509097c10 */ /* 0x000fe40009fe840e */
[----:B------:R-:W-:-:S07]  /*0d00*/  IADD3.X R10, PT, PT, RZ, UR11, R10, P2, P5 ;  /* 0x0000000bff0a7c10 */ /* 0x000fce00097ea40a */
.L_x_55:
[----:B0-----:R-:W0:Y:S01]  /*0d10*/  LDCU.64 UR10, c[0x0][0x388] ;  /* 0x00007100ff0a77ac */ /* 0x001e220008000a00 */
[----:B--2---:R-:W-:-:S04]  /*0d20*/  IADD3 R15, P0, PT, R3, UR4, RZ ;  /* 0x00000004030f7c10 */ /* 0x004fc8000ff1e0ff */
[----:B-1-34-:R-:W-:Y:S02]  /*0d30*/  IADD3.X R16, PT, PT, RZ, R4, RZ, P0, !PT ;  /* 0x00000004ff107210 */ /* 0x01afe400007fe4ff */
[----:B0-----:R-:W-:-:S04]  /*0d40*/  LEA R14, P0, R15, UR10, 0x2 ;  /* 0x0000000a0f0e7c11 */ /* 0x001fc8000f8010ff */
[----:B------:R-:W-:-:S05]  /*0d50*/  LEA.HI.X R15, R15, UR11, R16, 0x2, P0 ;  /* 0x0000000b0f0f7c11 */ /* 0x000fca00080f1410 */
[----:B-----5:R0:W5:Y:S01]  /*0d60*/  LDG.E R20, desc[UR6][R14.64] ;  /* 0x000000060e147981 */ /* 0x020162000c1e1900 */
[----:B------:R-:W-:Y:S01]  /*0d70*/  ISETP.GE.U32.AND P2, PT, R2, 0x10, PT ;  /* 0x000000100200780c */ /* 0x000fe20003f46070 */
[----:B------:R-:W-:Y:S01]  /*0d80*/  UIMAD UR5, UR4, UR8, URZ ;  /* 0x00000008040572a4 */ /* 0x000fe2000f8e02ff */
[----:B------:R-:W-:Y:S01]  /*0d90*/  ISETP.NE.AND P0, PT, R11, RZ, PT ;  /* 0x000000ff0b00720c */ /* 0x000fe20003f05270 */
[----:B------:R-:W-:Y:S02]  /*0da0*/  IMAD.MOV.U32 R23, RZ, RZ, RZ ;  /* 0x000000ffff177224 */ /* 0x000fe400078e00ff */
[----:B------:R-:W-:Y:S02]  /*0db0*/  USHF.R.S32.HI UR9, URZ, 0x1f, UR5 ;  /* 0x0000001fff097899 */ /* 0x000fe40008011405 */
[----:B------:R-:W-:-:S04]  /*0dc0*/  IADD3 R21, P1, PT, R6, UR5, RZ ;  /* 0x0000000506157c10 */ /* 0x000fc8000ff3e0ff */
[----:B------:R-:W-:Y:S02]  /*0dd0*/  IADD3.X R22, PT, PT, R9, UR9, RZ, P1, !PT ;  /* 0x0000000909167c10 */ /* 0x000fe40008ffe4ff */
[----:B0-----:R-:W-:Y:S07]  /*0de0*/  @!P2 BRA `(.L_x_50) ;  /* 0x000000040054a947 */ /* 0x001fee0003800000 */
[----:B------:R-:W0:Y:S01]  /*0df0*/  LDCU.64 UR10, c[0x0][0x390] ;  /* 0x00007200ff0a77ac */ /* 0x000e220008000a00 */
[----:B------:R-:W-:Y:S01]  /*0e00*/  IADD3 R15, P1, PT, R5, UR5, RZ ;  /* 0x00000005050f7c10 */ /* 0x000fe2000ff3e0ff */
[----:B------:R-:W-:Y:S01]  /*0e10*/  IMAD.MOV.U32 R27, RZ, RZ, R7 ;  /* 0x000000ffff1b7224 */ /* 0x000fe200078e0007 */
[----:B------:R-:W-:Y:S01]  /*0e20*/  LOP3.LUT R23, R2, 0x7ffffff0, RZ, 0xc0, !PT ;  /* 0x7ffffff002177812 */ /* 0x000fe200078ec0ff */
[----:B------:R-:W-:Y:S01]  /*0e30*/  IMAD.MOV.U32 R28, RZ, RZ, R10 ;  /* 0x000000ffff1c7224 */ /* 0x000fe200078e000a */
[----:B------:R-:W-:Y:S02]  /*0e40*/  IADD3.X R14, PT, PT, R8, UR9, RZ, P1, !PT ;  /* 0x00000009080e7c10 */ /* 0x000fe40008ffe4ff */
[----:B------:R-:W-:Y:S02]  /*0e50*/  IADD3 R24, PT, PT, -R23, RZ, RZ ;  /* 0x000000ff17187210 */ /* 0x000fe40007ffe1ff */
[----:B0-----:R-:W-:-:S04]  /*0e60*/  LEA R25, P2, R15, UR10, 0x2 ;  /* 0x0000000a0f197c11 */ /* 0x001fc8000f8410ff */
[----:B------:R-:W-:Y:S02]  /*0e70*/  IADD3 R25, P1, PT, R25, 0x20, RZ ;  /* 0x0000002019197810 */ /* 0x000fe40007f3e0ff */
[----:B------:R-:W-:-:S05]  /*0e80*/  LEA.HI.X R15, R15, UR11, R14, 0x2, P2 ;  /* 0x0000000b0f0f7c11 */ /* 0x000fca00090f140e */
[----:B------:R-:W-:-:S07]  /*0e90*/  IMAD.X R15, RZ, RZ, R15, P1 ;  /* 0x000000ffff0f7224 */ /* 0x000fce00008e060f */
.L_x_51:
[----:B------:R-:W-:Y:S01]  /*0ea0*/  IMAD.MOV.U32 R14, RZ, RZ, R25 ;  /* 0x000000ffff0e7224 */ /* 0x000fe200078e0019 */
[----:B---3--:R-:W-:Y:S01]  /*0eb0*/  MOV R17, R28 ;  /* 0x0000001c00117202 */ /* 0x008fe20000000f00 */
[----:B------:R-:W-:-:S03]  /*0ec0*/  IMAD.MOV.U32 R16, RZ, RZ, R27 ;  /* 0x000000ffff107224 */ /* 0x000fc600078e001b */
[----:B------:R-:W2:Y:S04]  /*0ed0*/  LDG.E R25, desc[UR6][R14.64+-0x20] ;  /* 0xffffe0060e197981 */ /* 0x000ea8000c1e1900 */
[----:B------:R-:W2:Y:S04]  /*0ee0*/  LDG.E R27, desc[UR6][R16.64+-0x20] ;  /* 0xffffe006101b7981 */ /* 0x000ea8000c1e1900 */
[----:B------:R-:W3:Y:S04]  /*0ef0*/  LDG.E R29, desc[UR6][R16.64+-0x1c] ;  /* 0xffffe406101d7981 */ /* 0x000ee8000c1e1900 */
[----:B------:R-:W4:Y:S04]  /*0f00*/  LDG.E R26, desc[UR6][R16.64+-0x18] ;  /* 0xffffe806101a7981 */ /* 0x000f28000c1e1900 */
[----:B------:R-:W4:Y:S01]  /*0f10*/  LDG.E R28, desc[UR6][R16.64+-0x14] ;  /* 0xffffec06101c7981 */ /* 0x000f22000c1e1900 */
[----:B--2--5:R-:W-:-:S05]  /*0f20*/  FFMA R25, R20, R25, R27 ;  /* 0x0000001914197223 */ /* 0x024fca000000001b */
[----:B------:R0:W-:Y:S04]  /*0f30*/  STG.E desc[UR6][R16.64+-0x20], R25 ;  /* 0xffffe01910007986 */ /* 0x0001e8000c101906 */
[----:B------:R-:W3:Y:S02]  /*0f40*/  LDG.E R27, desc[UR6][R14.64+-0x1c] ;  /* 0xffffe4060e1b7981 */ /* 0x000ee4000c1e1900 */
[----:B---3--:R-:W-:-:S05]  /*0f50*/  FFMA R27, R20, R27, R29 ;  /* 0x0000001b141b7223 */ /* 0x008fca000000001d */
[----:B------:R1:W-:Y:S04]  /*0f60*/  STG.E desc[UR6][R16.64+-0x1c], R27 ;  /* 0xffffe41b10007986 */ /* 0x0003e8000c101906 */
[----:B------:R-:W4:Y:S02]  /*0f70*/  LDG.E R29, desc[UR6][R14.64+-0x18] ;  /* 0xffffe8060e1d7981 */ /* 0x000f24000c1e1900 */
[----:B----4-:R-:W-:-:S05]  /*0f80*/  FFMA R29, R20, R29, R26 ;  /* 0x0000001d141d7223 */ /* 0x010fca000000001a */
[----:B------:R2:W-:Y:S04]  /*0f90*/  STG.E desc[UR6][R16.64+-0x18], R29 ;  /* 0xffffe81d10007986 */ /* 0x0005e8000c101906 */
[----:B------:R-:W0:Y:S02]  /*0fa0*/  LDG.E R26, desc[UR6][R14.64+-0x14] ;  /* 0xffffec060e1a7981 */ /* 0x000e24000c1e1900 */
[C---:B0-----:R-:W-:Y:S02]  /*0fb0*/  FFMA R25, R20.reuse, R26, R28 ;  /* 0x0000001a14197223 */ /* 0x041fe4000000001c */
[----:B------:R-:W1:Y:S04]  /*0fc0*/  LDG.E R28, desc[UR6][R16.64+-0x10] ;  /* 0xfffff006101c7981 */ /* 0x000e68000c1e1900 */
[----:B------:R0:W-:Y:S04]  /*0fd0*/  STG.E desc[UR6][R16.64+-0x14], R25 ;  /* 0xffffec1910007986 */ /* 0x0001e8000c101906 */
[----:B------:R-:W1:Y:S02]  /*0fe0*/  LDG.E R26, desc[UR6][R14.64+-0x10] ;  /* 0xfffff0060e1a7981 */ /* 0x000e64000c1e1900 */
[----:B-1----:R-:W-:-:S02]  /*0ff0*/  FFMA R27, R20, R26, R28 ;  /* 0x0000001a141b7223 */ /* 0x002fc4000000001c */
[----:B------:R-:W2:Y:S04]  /*1000*/  LDG.E R28, desc[UR6][R16.64+-0xc] ;  /* 0xfffff406101c7981 */ /* 0x000ea8000c1e1900 */
[----:B------:R1:W-:Y:S04]  /*1010*/  STG.E desc[UR6][R16.64+-0x10], R27 ;  /* 0xfffff01b10007986 */ /* 0x0003e8000c101906 */
[----:B------:R-:W2:Y:S02]  /*1020*/  LDG.E R26, desc[UR6][R14.64+-0xc] ;  /* 0xfffff4060e1a7981 */ /* 0x000ea4000c1e1900 */
[----:B--2---:R-:W-:-:S02]  /*1030*/  FFMA R29, R20, R26, R28 ;  /* 0x0000001a141d7223 */ /* 0x004fc4000000001c */
[----:B------:R-:W0:Y:S04]  /*1040*/  LDG.E R28, desc[UR6][R16.64+-0x8] ;  /* 0xfffff806101c7981 */ /* 0x000e28000c1e1900 */
[----:B------:R2:W-:Y:S04]  /*1050*/  STG.E desc[UR6][R16.64+-0xc], R29 ;  /* 0xfffff41d10007986 */ /* 0x0005e8000c101906 */
[----:B------:R-:W0:Y:S02]  /*1060*/  LDG.E R26, desc[UR6][R14.64+-0x8] ;  /* 0xfffff8060e1a7981 */ /* 0x000e24000c1e1900 */
[----:B0-----:R-:W-:-:S02]  /*1070*/  FFMA R25, R20, R26, R28 ;  /* 0x0000001a14197223 */ /* 0x001fc4000000001c */
        /* <DEDUP_REMOVED lines=32> */
[----:B------:R-:W2:Y:S04]  /*1280*/  LDG.E R28, desc[UR6][R16.64+0x1c] ;  /* 0x00001c06101c7981 */ /* 0x000ea8000c1e1900 */
[----:B------:R3:W-:Y:S04]  /*1290*/  STG.E desc[UR6][R16.64+0x18], R29 ;  /* 0x0000181d10007986 */ /* 0x0007e8000c101906 */
[----:B------:R4:W2:Y:S01]  /*12a0*/  LDG.E R26, desc[UR6][R14.64+0x1c] ;  /* 0x00001c060e1a7981 */ /* 0x0008a2000c1e1900 */
[----:B------:R-:W-:-:S05]  /*12b0*/  VIADD R24, R24, 0x10 ;  /* 0x0000001018187836 */ /* 0x000fca0000000000 */
[----:B------:R-:W-:Y:S02]  /*12c0*/  ISETP.NE.AND P1, PT, R24, RZ, PT ;  /* 0x000000ff1800720c */ /* 0x000fe40003f25270 */
[----:B0-----:R-:W-:Y:S02]  /*12d0*/  IADD3 R25, P2, PT, R14, 0x40, RZ ;  /* 0x000000400e197810 */ /* 0x001fe40007f5e0ff */
[----:B-1----:R-:W-:-:S03]  /*12e0*/  IADD3 R27, P3, PT, R16, 0x40, RZ ;  /* 0x00000040101b7810 */ /* 0x002fc60007f7e0ff */
[----:B----4-:R-:W-:Y:S02]  /*12f0*/  IMAD.X R15, RZ, RZ, R15, P2 ;  /* 0x000000ffff0f7224 */ /* 0x010fe400010e060f */
[----:B--2---:R-:W-:-:S05]  /*1300*/  FFMA R26, R20, R26, R28 ;  /* 0x0000001a141a7223 */ /* 0x004fca000000001c */
[----:B------:R3:W-:Y:S01]  /*1310*/  STG.E desc[UR6][R16.64+0x1c], R26 ;  /* 0x00001c1a10007986 */ /* 0x0007e2000c101906 */
[----:B------:R-:W-:Y:S01]  /*1320*/  IMAD.X R28, RZ, RZ, R17, P3 ;  /* 0x000000ffff1c7224 */ /* 0x000fe200018e0611 */
[----:B------:R-:W-:Y:S06]  /*1330*/  @P1 BRA `(.L_x_51) ;  /* 0xfffffff800d81947 */ /* 0x000fec000383ffff */
.L_x_50:
[----:B------:R-:W-:Y:S05]  /*1340*/  @!P0 BRA `(.L_x_52) ;  /* 0x0000000400788947 */ /* 0x000fea0003800000 */
[----:B------:R-:W-:Y:S02]  /*1350*/  IADD3 R14, PT, PT, R11, -0x1, RZ ;  /* 0xffffffff0b0e7810 */ /* 0x000fe40007ffe0ff */
[----:B------:R-:W-:Y:S02]  /*1360*/  ISETP.NE.AND P1, PT, R18, RZ, PT ;  /* 0x000000ff1200720c */ /* 0x000fe40003f25270 */
[----:B------:R-:W-:-:S13]  /*1370*/  ISETP.GE.U32.AND P0, PT, R14, 0x7, PT ;  /* 0x000000070e00780c */ /* 0x000fda0003f06070 */
[----:B------:R-:W-:Y:S05]  /*1380*/  @!P0 BRA `(.L_x_53) ;  /* 0x00000000009c8947 */ /* 0x000fea0003800000 */
[----:B------:R-:W0:Y:S01]  /*1390*/  LDCU.64 UR10, c[0x0][0x390] ;  /* 0x00007200ff0a77ac */ /* 0x000e220008000a00 */
[C---:B---3--:R-:W-:Y:S01]  /*13a0*/  IADD3 R17, P0, PT, R23.reuse, R21, RZ ;  /* 0x0000001517117210 */ /* 0x048fe20007f1e0ff */
[----:B------:R-:W-:-:S04]  /*13b0*/  IMAD.WIDE.U32 R14, R23, 0x4, R12 ;  /* 0x00000004170e7825 */ /* 0x000fc800078e000c */
[----:B------:R-:W-:Y:S01]  /*13c0*/  IMAD.X R24, RZ, RZ, R22, P0 ;  /* 0x000000ffff187224 */ /* 0x000fe200000e0616 */
[----:B------:R-:W2:Y:S04]  /*13d0*/  LDG.E R27, desc[UR6][R14.64] ;  /* 0x000000060e1b7981 */ /* 0x000ea8000c1e1900 */
[----:B------:R-:W3:Y:S04]  /*13e0*/  LDG.E R29, desc[UR6][R14.64+0x4] ;  /* 0x000004060e1d7981 */ /* 0x000ee8000c1e1900 */
[----:B------:R-:W4:Y:S01]  /*13f0*/  LDG.E R26, desc[UR6][R14.64+0xc] ;  /* 0x00000c060e1a7981 */ /* 0x000f22000c1e1900 */
[----:B0-----:R-:W-:-:S04]  /*1400*/  LEA R16, P0, R17, UR10, 0x2 ;  /* 0x0000000a11107c11 */ /* 0x001fc8000f8010ff */
[----:B------:R-:W-:Y:S02]  /*1410*/  LEA.HI.X R17, R17, UR11, R24, 0x2, P0 ;  /* 0x0000000b11117c11 */ /* 0x000fe400080f1418 */
[----:B------:R-:W4:Y:S04]  /*1420*/  LDG.E R24, desc[UR6][R14.64+0x8] ;  /* 0x000008060e187981 */ /* 0x000f28000c1e1900 */
[----:B------:R-:W2:Y:S02]  /*1430*/  LDG.E R25, desc[UR6][R16.64] ;  /* 0x0000000610197981 */ /* 0x000ea4000c1e1900 */
        /* <DEDUP_REMOVED lines=24> */
[----:B------:R-:W1:Y:S01]  /*15c0*/  LDG.E R24, desc[UR6][R16.64+0x1c] ;  /* 0x00001c0610187981 */ /* 0x000e62000c1e1900 */
[----:B------:R-:W-:Y:S02]  /*15d0*/  VIADD R23, R23, 0x8 ;  /* 0x0000000817177836 */ /* 0x000fe40000000000 */
[----:B-1----:R-:W-:-:S05]  /*15e0*/  FFMA R27, R20, R24, R26 ;  /* 0x00000018141b7223 */ /* 0x002fca000000001a */
[----:B------:R2:W-:Y:S02]  /*15f0*/  STG.E desc[UR6][R14.64+0x1c], R27 ;  /* 0x00001c1b0e007986 */ /* 0x0005e4000c101906 */
.L_x_53:
[----:B------:R-:W-:Y:S05]  /*1600*/  @!P1 BRA `(.L_x_52) ;  /* 0x0000000000c89947 */ /* 0x000fea0003800000 */
[----:B--2---:R-:W-:Y:S01]  /*1610*/  VIADD R14, R18, 0xffffffff ;  /* 0xffffffff120e7836 */ /* 0x004fe20000000000 */
[----:B------:R-:W-:-:S04]  /*1620*/  ISETP.NE.AND P1, PT, R19, RZ, PT ;  /* 0x000000ff1300720c */ /* 0x000fc80003f25270 */
[----:B------:R-:W-:-:S13]  /*1630*/  ISETP.GE.U32.AND P0, PT, R14, 0x3, PT ;  /* 0x000000030e00780c */ /* 0x000fda0003f06070 */
[----:B------:R-:W-:Y:S05]  /*1640*/  @!P0 BRA `(.L_x_54) ;  /* 0x00000000005c8947 */ /* 0x000fea0003800000 */
[----:B------:R-:W0:Y:S01]  /*1650*/  LDCU.64 UR10, c[0x0][0x390] ;  /* 0x00007200ff0a77ac */ /* 0x000e220008000a00 */
[C---:B------:R-:W-:Y:S01]  /*1660*/  IADD3 R15, P0, PT, R23.reuse, R21, RZ ;  /* 0x00000015170f7210 */ /* 0x040fe20007f1e0ff */
[----:B---3--:R-:W-:-:S03]  /*1670*/  IMAD.WIDE.U32 R16, R23, 0x4, R12 ;  /* 0x0000000417107825 */ /* 0x008fc600078e000c */
[----:B------:R-:W-:Y:S02]  /*1680*/  IADD3.X R24, PT, PT, RZ, R22, RZ, P0, !PT ;  /* 0x00000016ff187210 */ /* 0x000fe400007fe4ff */
        /* <DEDUP_REMOVED lines=15> */
[----:B------:R-:W0:Y:S01]  /*1780*/  LDG.E R24, desc[UR6][R14.64+0xc] ;  /* 0x00000c060e187981 */ /* 0x000e22000c1e1900 */
[----:B------:R-:W-:Y:S02]  /*1790*/  VIADD R23, R23, 0x4 ;  /* 0x0000000417177836 */ /* 0x000fe40000000000 */
[----:B0-----:R-:W-:-:S05]  /*17a0*/  FFMA R25, R20, R24, R26 ;  /* 0x0000001814197223 */ /* 0x001fca000000001a */
[----:B------:R1:W-:Y:S02]  /*17b0*/  STG.E desc[UR6][R16.64+0xc], R25 ;  /* 0x00000c1910007986 */ /* 0x0003e4000c101906 */
.L_x_54:
[----:B------:R-:W-:Y:S05]  /*17c0*/  @!P1 BRA `(.L_x_52) ;  /* 0x0000000000589947 */ /* 0x000fea0003800000 */
[----:B------:R-:W0:Y:S01]  /*17d0*/  LDCU.64 UR10, c[0x0][0x390] ;  /* 0x00007200ff0a77ac */ /* 0x000e220008000a00 */
[C---:B------:R-:W-:Y:S01]  /*17e0*/  IADD3 R21, P0, PT, R23.reuse, R21, RZ ;  /* 0x0000001517157210 */ /* 0x040fe20007f1e0ff */
[----:B-1-3--:R-:W-:-:S04]  /*17f0*/  IMAD.WIDE.U32 R16, R23, 0x4, R12 ;  /* 0x0000000417107825 */ /* 0x00afc800078e000c */
[----:B------:R-:W-:Y:S01]  /*1800*/  IMAD.X R22, RZ, RZ, R22, P0 ;  /* 0x000000ffff167224 */ /* 0x000fe200000e0616 */
[----:B------:R-:W2:Y:S01]  /*1810*/  LDG.E R23, desc[UR6][R16.64] ;  /* 0x0000000610177981 */ /* 0x000ea2000c1e1900 */
[----:B0-----:R-:W-:-:S04]  /*1820*/  LEA R14, P0, R21, UR10, 0x2 ;  /* 0x0000000a150e7c11 */ /* 0x001fc8000f8010ff */
[----:B------:R-:W-:-:S05]  /*1830*/  LEA.HI.X R15, R21, UR11, R22, 0x2, P0 ;  /* 0x0000000b150f7c11 */ /* 0x000fca00080f1416 */
[----:B------:R-:W2:Y:S01]  /*1840*/  LDG.E R21, desc[UR6][R14.64] ;  /* 0x000000060e157981 */ /* 0x000ea2000c1e1900 */
[----:B------:R-:W-:Y:S01]  /*1850*/  ISETP.NE.AND P0, PT, R19, 0x1, PT ;  /* 0x000000011300780c */ /* 0x000fe20003f05270 */
[----:B--2--5:R-:W-:-:S05]  /*1860*/  FFMA R21, R20, R21, R23 ;  /* 0x0000001514157223 */ /* 0x024fca0000000017 */
[----:B------:R0:W-:Y:S07]  /*1870*/  STG.E desc[UR6][R16.64], R21 ;  /* 0x0000001510007986 */ /* 0x0001ee000c101906 */
[----:B------:R-:W-:Y:S05]  /*1880*/  @!P0 BRA `(.L_x_52) ;  /* 0x0000000000288947 */ /* 0x000fea0003800000 */
[----:B0-----:R-:W2:Y:S04]  /*1890*/  LDG.E R21, desc[UR6][R14.64+0x4] ;  /* 0x000004060e157981 */ /* 0x001ea8000c1e1900 */
[----:B------:R-:W2:Y:S01]  /*18a0*/  LDG.E R23, desc[UR6][R16.64+0x4] ;  /* 0x0000040610177981 */ /* 0x000ea2000c1e1900 */
[----:B------:R-:W-:Y:S01]  /*18b0*/  ISETP.NE.AND P0, PT, R19, 0x2, PT ;  /* 0x000000021300780c */ /* 0x000fe20003f05270 */
[----:B--2---:R-:W-:-:S05]  /*18c0*/  FFMA R21, R20, R21, R23 ;  /* 0x0000001514157223 */ /* 0x004fca0000000017 */
[----:B------:R4:W-:Y:S07]  /*18d0*/  STG.E desc[UR6][R16.64+0x4], R21 ;  /* 0x0000041510007986 */ /* 0x0009ee000c101906 */
[----:B------:R-:W-:Y:S05]  /*18e0*/  @!P0 BRA `(.L_x_52) ;  /* 0x0000000000108947 */ /* 0x000fea0003800000 */
[----:B------:R-:W2:Y:S04]  /*18f0*/  LDG.E R15, desc[UR6][R14.64+0x8] ;  /* 0x000008060e0f7981 */ /* 0x000ea8000c1e1900 */
[----:B----4-:R-:W2:Y:S02]  /*1900*/  LDG.E R21, desc[UR6][R16.64+0x8] ;  /* 0x0000080610157981 */ /* 0x010ea4000c1e1900 */
[----:B--2---:R-:W-:-:S05]  /*1910*/  FFMA R21, R20, R15, R21 ;  /* 0x0000000f14157223 */ /* 0x004fca0000000015 */
[----:B------:R0:W-:Y:S02]  /*1920*/  STG.E desc[UR6][R16.64+0x8], R21 ;  /* 0x0000081510007986 */ /* 0x0001e4000c101906 */
.L_x_52:
[----:B------:R-:W-:Y:S01]  /*1930*/  ISETP.NE.AND P0, PT, R0, UR4, PT ;  /* 0x0000000400007c0c */ /* 0x000fe2000bf05270 */
[----:B------:R-:W-:-:S07]  /*1940*/  UIADD3 UR5, UPT, UPT, UR4, 0x1, URZ ;  /* 0x0000000104057890 */ /* 0x000fce000fffe0ff */
[----:B------:R-:W-:-:S05]  /*1950*/  UMOV UR4, UR5 ;  /* 0x0000000500047c82 */ /* 0x000fca0008000000 */
[----:B------:R-:W-:Y:S05]  /*1960*/  @!P0 EXIT ;  /* 0x000000000000894d */ /* 0x000fea0003800000 */
[----:B------:R-:W-:Y:S05]  /*1970*/  BRA `(.L_x_55) ;  /* 0xfffffff000e47947 */ /* 0x000fea000383ffff */
.L_x_56:
        /* <DEDUP_REMOVED lines=16> */
.L_x_145:


//--------------------- .text._Z25attention_softmax_kernel1PfS_iii --------------------------
	.section	.text._Z25attention_softmax_kernel1PfS_iii,"ax",@progbits
	.align	128
        .global         _Z25attention_softmax_kernel1PfS_iii
        .type           _Z25attention_softmax_kernel1PfS_iii,@function
        .size           _Z25attention_softmax_kernel1PfS_iii,(.L_x_139 - _Z25attention_softmax_kernel1PfS_iii)
        .other          _Z25attention_softmax_kernel1PfS_iii,@"STO_CUDA_ENTRY STV_DEFAULT"
_Z25attention_softmax_kernel1PfS_iii:
.text._Z25attention_softmax_kernel1PfS_iii:
        /* <DEDUP_REMOVED lines=12> */
[----:B------:R-:W-:Y:S01]  /*00c0*/  IMAD R2, R3, R0, RZ ;  /* 0x0000000003027224 */ /* 0x000fe200078e02ff */
[----:B------:R-:W-:Y:S01]  /*00d0*/  IABS R4, R3 ;  /* 0x0000000300047213 */ /* 0x000fe20000000000 */
[----:B------:R-:W0:Y:S01]  /*00e0*/  LDCU.64 UR6, c[0x0][0x358] ;  /* 0x00006b00ff0677ac */ /* 0x000e220008000a00 */
[----:B------:R-:W1:Y:S01]  /*00f0*/  I2F.RP R7, R6 ;  /* 0x0000000600077306 */ /* 0x000e620000209400 */
[----:B------:R-:W-:Y:S01]  /*0100*/  IABS R12, R5 ;  /* 0x00000005000c7213 */ /* 0x000fe20000000000 */
[----:B------:R-:W-:Y:S01]  /*0110*/  BSSY.RECONVERGENT B0, `(.L_x_57) ;  /* 0x00000e2000007945 */ /* 0x000fe20003800200 */
[----:B------:R-:W-:-:S05]  /*0120*/  IABS R14, R2 ;  /* 0x00000002000e7213 */ /* 0x000fca0000000000 */
[----:B------:R-:W2:Y:S08]  /*0130*/  I2F.RP R13, R4 ;  /* 0x00000004000d7306 */ /* 0x000eb00000209400 */
[----:B-1----:R-:W1:Y:S08]  /*0140*/  MUFU.RCP R7, R7 ;  /* 0x0000000700077308 */ /* 0x002e700000001000 */
[----:B--2---:R-:W2:Y:S01]  /*0150*/  MUFU.RCP R13, R13 ;  /* 0x0000000d000d7308 */ /* 0x004ea20000001000 */
[----:B-1----:R-:W-:-:S07]  /*0160*/  VIADD R8, R7, 0xffffffe ;  /* 0x0ffffffe07087836 */ /* 0x002fce0000000000 */
[----:B------:R1:W3:Y:S01]  /*0170*/  F2I.FTZ.U32.TRUNC.NTZ R9, R8 ;  /* 0x0000000800097305 */ /* 0x0002e2000021f000 */
[----:B--2---:R-:W-:Y:S02]  /*0180*/  VIADD R7, R13, 0xffffffe ;  /* 0x0ffffffe0d077836 */ /* 0x004fe40000000000 */
[----:B-1----:R-:W-:-:S05]  /*0190*/  IMAD.MOV.U32 R8, RZ, RZ, RZ ;  /* 0x000000ffff087224 */ /* 0x002fca00078e00ff */
[----:B------:R-:W1:Y:S01]  /*01a0*/  F2I.FTZ.U32.TRUNC.NTZ R7, R7 ;  /* 0x0000000700077305 */ /* 0x000e62000021f000 */
[----:B---3--:R-:W-:-:S04]  /*01b0*/  IMAD.MOV R11, RZ, RZ, -R9 ;  /* 0x000000ffff0b7224 */ /* 0x008fc800078e0a09 */
[----:B------:R-:W-:-:S04]  /*01c0*/  IMAD R11, R11, R6, RZ ;  /* 0x000000060b0b7224 */ /* 0x000fc800078e02ff */
[----:B------:R-:W-:-:S04]  /*01d0*/  IMAD.HI.U32 R10, R9, R11, R8 ;  /* 0x0000000b090a7227 */ /* 0x000fc800078e0008 */
[----:B------:R-:W-:Y:S02]  /*01e0*/  IMAD.MOV.U32 R8, RZ, RZ, R14 ;  /* 0x000000ffff087224 */ /* 0x000fe400078e000e */
[----:B------:R-:W-:Y:S02]  /*01f0*/  IMAD.MOV.U32 R9, RZ, RZ, R12 ;  /* 0x000000ffff097224 */ /* 0x000fe400078e000c */
[----:B------:R-:W2:Y:S01]  /*0200*/  I2F.RP R14, R8 ;  /* 0x00000008000e7306 */ /* 0x000ea20000209400 */
[----:B-1----:R-:W-:Y:S02]  /*0210*/  IMAD.MOV R13, RZ, RZ, -R7 ;  /* 0x000000ffff0d7224 */ /* 0x002fe400078e0a07 */
[----:B------:R-:W-:-:S04]  /*0220*/  IMAD.HI.U32 R12, R10, R9, RZ ;  /* 0x000000090a0c7227 */ /* 0x000fc800078e00ff */
[----:B------:R-:W-:Y:S02]  /*0230*/  IMAD.MOV R11, RZ, RZ, -R12 ;  /* 0x000000ffff0b7224 */ /* 0x000fe400078e0a0c */
[----:B------:R-:W-:Y:S02]  /*0240*/  IMAD R13, R13, R4, RZ ;  /* 0x000000040d0d7224 */ /* 0x000fe400078e02ff */
[C---:B------:R-:W-:Y:S01]  /*0250*/  IMAD R11, R6.reuse, R11, R9 ;  /* 0x0000000b060b7224 */ /* 0x040fe200078e0209 */
[----:B--2---:R-:W1:Y:S04]  /*0260*/  MUFU.RCP R14, R14 ;  /* 0x0000000e000e7308 */ /* 0x004e680000001000 */
[----:B------:R-:W-:-:S13]  /*0270*/  ISETP.GT.U32.AND P1, PT, R6, R11, PT ;  /* 0x0000000b0600720c */ /* 0x000fda0003f24070 */
[----:B------:R-:W-:Y:S02]  /*0280*/  @!P1 IMAD.IADD R11, R11, 0x1, -R6 ;  /* 0x000000010b0b9824 */ /* 0x000fe400078e0a06 */
[----:B------:R-:W-:Y:S01]  /*0290*/  @!P1 VIADD R12, R12, 0x1 ;  /* 0x000000010c0c9836 */ /* 0x000fe20000000000 */
[----:B------:R-:W-:Y:S01]  /*02a0*/  ISETP.NE.AND P1, PT, R0, RZ, PT ;  /* 0x000000ff0000720c */ /* 0x000fe20003f25270 */
[----:B-1----:R-:W-:Y:S01]  /*02b0*/  VIADD R10, R14, 0xffffffe ;  /* 0x0ffffffe0e0a7836 */ /* 0x002fe20000000000 */
[----:B------:R-:W-:Y:S02]  /*02c0*/  ISETP.GE.U32.AND P0, PT, R11, R6, PT ;  /* 0x000000060b00720c */ /* 0x000fe40003f06070 */
[----:B------:R-:W-:Y:S01]  /*02d0*/  LOP3.LUT R6, R5, R0, RZ, 0x3c, !PT ;  /* 0x0000000005067212 */ /* 0x000fe200078e3cff */
[----:B------:R1:W2:Y:S01]  /*02e0*/  F2I.FTZ.U32.TRUNC.NTZ R11, R10 ;  /* 0x0000000a000b7305 */ /* 0x0002a2000021f000 */
[----:B------:R-:W-:Y:S02]  /*02f0*/  IABS R14, R2 ;  /* 0x00000002000e7213 */ /* 0x000fe40000000000 */
[----:B------:R-:W-:Y:S01]  /*0300*/  ISETP.GE.AND P2, PT, R6, RZ, PT ;  /* 0x000000ff0600720c */ /* 0x000fe20003f46270 */
[----:B------:R-:W-:-:S04]  /*0310*/  IMAD.MOV.U32 R6, RZ, RZ, RZ ;  /* 0x000000ffff067224 */ /* 0x000fc800078e00ff */
[----:B------:R-:W-:-:S04]  /*0320*/  IMAD.HI.U32 R6, R7, R13, R6 ;  /* 0x0000000d07067227 */ /* 0x000fc800078e0006 */
[----:B------:R-:W-:Y:S02]  /*0330*/  @P0 VIADD R12, R12, 0x1 ;  /* 0x000000010c0c0836 */ /* 0x000fe40000000000 */
[----:B-1----:R-:W-:Y:S02]  /*0340*/  IMAD.MOV.U32 R10, RZ, RZ, RZ ;  /* 0x000000ffff0a7224 */ /* 0x002fe400078e00ff */
[----:B--2---:R-:W-:Y:S02]  /*0350*/  IMAD.MOV R15, RZ, RZ, -R11 ;  /* 0x000000ffff0f7224 */ /* 0x004fe400078e0a0b */
[----:B------:R-:W-:Y:S01]  /*0360*/  @!P2 IMAD.MOV R12, RZ, RZ, -R12 ;  /* 0x000000ffff0ca224 */ /* 0x000fe200078e0a0c */
[----:B------:R-:W-:Y:S01]  /*0370*/  @!P1 LOP3.LUT R12, RZ, R0, RZ, 0x33, !PT ;  /* 0x00000000ff0c9212 */ /* 0x000fe200078e33ff */
[----:B------:R-:W-:-:S03]  /*0380*/  IMAD R7, R15, R8, RZ ;  /* 0x000000080f077224 */ /* 0x000fc600078e02ff */
[----:B------:R-:W-:Y:S01]  /*0390*/  IABS R13, R12 ;  /* 0x0000000c000d7213 */ /* 0x000fe20000000000 */
[----:B------:R-:W-:Y:S01]  /*03a0*/  IMAD.HI.U32 R10, R11, R7, R10 ;  /* 0x000000070b0a7227 */ /* 0x000fe200078e000a */
[----:B------:R-:W-:-:S03]  /*03b0*/  ISETP.GE.AND P4, PT, R12, RZ, PT ;  /* 0x000000ff0c00720c */ /* 0x000fc60003f86270 */
[----:B------:R-:W-:Y:S02]  /*03c0*/  IMAD.MOV.U32 R7, RZ, RZ, R13 ;  /* 0x000000ffff077224 */ /* 0x000fe400078e000d */
[----:B------:R-:W-:Y:S02]  /*03d0*/  IMAD.MOV R11, RZ, RZ, -R14 ;  /* 0x000000ffff0b7224 */ /* 0x000fe400078e0a0e */
[----:B------:R-:W-:-:S04]  /*03e0*/  IMAD.HI.U32 R10, R10, R9, RZ ;  /* 0x000000090a0a7227 */ /* 0x000fc800078e00ff */
[----:B------:R-:W-:-:S04]  /*03f0*/  IMAD.HI.U32 R6, R6, R7, RZ ;  /* 0x0000000706067227 */ /* 0x000fc800078e00ff */
[----:B------:R-:W-:Y:S02]  /*0400*/  IMAD R9, R10, R11, R9 ;  /* 0x0000000b0a097224 */ /* 0x000fe400078e0209 */
[----:B------:R-:W-:Y:S02]  /*0410*/  IMAD.MOV R6, RZ, RZ, -R6 ;  /* 0x000000ffff067224 */ /* 0x000fe400078e0a06 */
[----:B------:R-:W-:Y:S01]  /*0420*/  IMAD.MOV R12, RZ, RZ, -R12 ;  /* 0x000000ffff0c7224 */ /* 0x000fe200078e0a0c */
[----:B------:R-:W-:Y:S01]  /*0430*/  ISETP.GT.U32.AND P3, PT, R8, R9, PT ;  /* 0x000000090800720c */ /* 0x000fe20003f64070 */
[----:B------:R-:W-:Y:S01]  /*0440*/  IMAD R7, R4, R6, R7 ;  /* 0x0000000604077224 */ /* 0x000fe200078e0207 */
[----:B------:R-:W-:Y:S01]  /*0450*/  LOP3.LUT R6, R5, R2, RZ, 0x3c, !PT ;  /* 0x0000000205067212 */ /* 0x000fe200078e3cff */
[----:B------:R-:W-:-:S03]  /*0460*/  IMAD R12, R0, R12, R5 ;  /* 0x0000000c000c7224 */ /* 0x000fc600078e0205 */
[----:B------:R-:W-:Y:S02]  /*0470*/  ISETP.GT.U32.AND P0, PT, R4, R7, PT ;  /* 0x000000070400720c */ /* 0x000fe40003f04070 */
[----:B------:R-:W-:-:S05]  /*0480*/  ISETP.GE.AND P1, PT, R6, RZ, PT ;  /* 0x000000ff0600720c */ /* 0x000fca0003f26270 */
[----:B------:R-:W-:Y:S02]  /*0490*/  @!P3 IMAD.IADD R9, R9, 0x1, -R8 ;  /* 0x000000010909b824 */ /* 0x000fe400078e0a08 */
[----:B------:R-:W-:Y:S01]  /*04a0*/  @!P3 VIADD R10, R10, 0x1 ;  /* 0x000000010a0ab836 */ /* 0x000fe20000000000 */
[----:B------:R-:W-:Y:S02]  /*04b0*/  ISETP.NE.AND P3, PT, R2, RZ, PT ;  /* 0x000000ff0200720c */ /* 0x000fe40003f65270 */
[----:B------:R-:W-:Y:S01]  /*04c0*/  ISETP.GE.U32.AND P2, PT, R9, R8, PT ;  /* 0x000000080900720c */ /* 0x000fe20003f46070 */
[----:B------:R-:W-:-:S05]  /*04d0*/  @!P0 IMAD.IADD R7, R7, 0x1, -R4 ;  /* 0x0000000107078824 */ /* 0x000fca00078e0a04 */
[----:B------:R-:W-:-:S07]  /*04e0*/  ISETP.GT.U32.AND P0, PT, R4, R7, PT ;  /* 0x000000070400720c */ /* 0x000fce0003f04070 */
[----:B------:R-:W-:Y:S01]  /*04f0*/  @P2 VIADD R10, R10, 0x1 ;  /* 0x000000010a0a2836 */ /* 0x000fe20000000000 */
[----:B------:R-:W-:-:S03]  /*0500*/  ISETP.NE.AND P2, PT, R3, RZ, PT ;  /* 0x000000ff0300720c */ /* 0x000fc60003f45270 */
[----:B------:R-:W-:Y:S01]  /*0510*/  @!P1 IMAD.MOV R10, RZ, RZ, -R10 ;  /* 0x000000ffff0a9224 */ /* 0x000fe200078e0a0a */
[----:B------:R-:W-:Y:S01]  /*0520*/  @!P3 LOP3.LUT R10, RZ, R2, RZ, 0x33, !PT ;  /* 0x00000002ff0ab212 */ /* 0x000fe200078e33ff */
[----:B------:R-:W-:-:S04]  /*0530*/  @!P0 IMAD.IADD R7, R7, 0x1, -R4 ;  /* 0x0000000107078824 */ /* 0x000fc800078e0a04 */
[----:B------:R-:W-:Y:S02]  /*0540*/  IMAD.MOV.U32 R4, RZ, RZ, R7 ;  /* 0x000000ffff047224 */ /* 0x000fe400078e0007 */
[-C--:B------:R-:W-:Y:S02]  /*0550*/  IMAD R7, R3, R3.reuse, RZ ;  /* 0x0000000303077224 */ /* 0x080fe400078e02ff */
[----:B------:R-:W-:Y:S01]  /*0560*/  @!P4 IMAD.MOV R4, RZ, RZ, -R4 ;  /* 0x000000ffff04c224 */ /* 0x000fe200078e0a04 */
[----:B------:R-:W-:Y:S01]  /*0570*/  @!P2 LOP3.LUT R4, RZ, R3, RZ, 0x33, !PT ;  /* 0x00000003ff04a212 */ /* 0x000fe200078e33ff */
[----:B------:R-:W-:Y:S02]  /*0580*/  IMAD R5, R7, R0, RZ ;  /* 0x0000000007057224 */ /* 0x000fe400078e02ff */
[----:B------:R-:W-:Y:S01]  /*0590*/  IMAD R0, R12, R7, RZ ;  /* 0x000000070c007224 */ /* 0x000fe200078e02ff */
[----:B------:R-:W-:Y:S01]  /*05a0*/  ISETP.GE.AND P0, PT, R4, RZ, PT ;  /* 0x000000ff0400720c */ /* 0x000fe20003f06270 */
[----:B------:R-:W-:-:S02]  /*05b0*/  IMAD R5, R10, R5, RZ ;  /* 0x000000050a057224 */ /* 0x000fc400078e02ff */
[----:B------:R-:W-:-:S03]  /*05c0*/  IMAD R3, R4, R3, RZ ;  /* 0x0000000304037224 */ /* 0x000fc600078e02ff */
[----:B------:R-:W-:Y:S02]  /*05d0*/  SHF.R.S32.HI R2, RZ, 0x1f, R5 ;  /* 0x0000001fff027819 */ /* 0x000fe40000011405 */
[--C-:B------:R-:W-:Y:S02]  /*05e0*/  IADD3 R6, P1, P2, R5, R3, R0.reuse ;  /* 0x0000000305067210 */ /* 0x100fe40007a3e000 */
[----:B------:R-:W-:Y:S01]  /*05f0*/  SHF.R.S32.HI R5, RZ, 0x1f, R0 ;  /* 0x0000001fff057819 */ /* 0x000fe20000011400 */
[----:B------:R-:W-:Y:S01]  /*0600*/  IMAD.MOV.U32 R0, RZ, RZ, -0x39e3c000 ;  /* 0xc61c4000ff007424 */ /* 0x000fe200078e00ff */
[----:B------:R-:W-:-:S04]  /*0610*/  SHF.R.S32.HI R3, RZ, 0x1f, R3 ;  /* 0x0000001fff037819 */ /* 0x000fc80000011403 */
[----:B------:R-:W-:Y:S01]  /*0620*/  IADD3.X R5, PT, PT, R2, R3, R5, P1, P2 ;  /* 0x0000000302057210 */ /* 0x000fe20000fe4405 */
[----:B0-----:R-:W-:Y:S06]  /*0630*/  @!P0 BRA `(.L_x_58) ;  /* 0x00000008003c8947 */ /* 0x001fec0003800000 */
[C---:B------:R-:W-:Y:S01]  /*0640*/  ISETP.GE.U32.AND P1, PT, R4.reuse, 0xf, PT ;  /* 0x0000000f0400780c */ /* 0x040fe20003f26070 */
[----:B------:R-:W-:Y:S01]  /*0650*/  VIADD R8, R4, 0x1 ;  /* 0x0000000104087836 */ /* 0x000fe20000000000 */
[----:B------:R-:W-:Y:S01]  /*0660*/  BSSY.RECONVERGENT B1, `(.L_x_59) ;  /* 0x0000043000017945 */ /* 0x000fe20003800200 */
[----:B------:R-:W-:Y:S02]  /*0670*/  IMAD.MOV.U32 R0, RZ, RZ, -0x39e3c000 ;  /* 0xc61c4000ff007424 */ /* 0x000fe400078e00ff */
[----:B------:R-:W-:Y:S01]  /*0680*/  IMAD.MOV.U32 R7, RZ, RZ, RZ ;  /* 0x000000ffff077224 */ /* 0x000fe200078e00ff */
[----:B------:R-:W-:-:S04]  /*0690*/  LOP3.LUT R22, R8, 0xf, RZ, 0xc0, !PT ;  /* 0x0000000f08167812 */ /* 0x000fc800078ec0ff */
[----:B------:R-:W-:-:S03]  /*06a0*/  ISETP.NE.AND P0, PT, R22, RZ, PT ;  /* 0x000000ff1600720c */ /* 0x000fc60003f05270 */
[----:B------:R-:W-:Y:S10]  /*06b0*/  @!P1 BRA `(.L_x_60) ;  /* 0x0000000000f49947 */ /* 0x000ff40003800000 */
[----:B------:R-:W0:Y:S01]  /*06c0*/  LDCU.64 UR4, c[0x0][0x388] ;  /* 0x00007100ff0477ac */ /* 0x000e220008000a00 */
[----:B------:R-:W-:Y:S01]  /*06d0*/  LOP3.LUT R7, R8, 0xfffffff0, RZ, 0xc0, !PT ;  /* 0xfffffff008077812 */ /* 0x000fe200078ec0ff */
[----:B------:R-:W-:-:S04]  /*06e0*/  HFMA2 R0, -RZ, RZ, -6.109375, 2 ;  /* 0xc61c4000ff007431 */ /* 0x000fc800000001ff */
[----:B------:R-:W-:Y:S01]  /*06f0*/  IMAD.MOV R24, RZ, RZ, -R7 ;  /* 0x000000ffff187224 */ /* 0x000fe200078e0a07 */
[----:B0-----:R-:W-:-:S04]  /*0700*/  LEA R2, P1, R6, UR4, 0x2 ;  /* 0x0000000406027c11 */ /* 0x001fc8000f8210ff */
[----:B------:R-:W-:Y:S02]  /*0710*/  IADD3 R2, P2, PT, R2, 0x20, RZ ;  /* 0x0000002002027810 */ /* 0x000fe40007f5e0ff */
[----:B------:R-:W-:-:S05]  /*0720*/  LEA.HI.X R3, R6, UR5, R5, 0x2, P1 ;  /* 0x0000000506037c11 */ /* 0x000fca00088f1405 */
[----:B------:R-:W-:-:S07]  /*0730*/  IMAD.X R3, RZ, RZ, R3, P2 ;  /* 0x000000ffff037224 */ /* 0x000fce00010e0603 */
.L_x_61:
        /* <DEDUP_REMOVED lines=15> */
[----:B------:R0:W5:Y:S01]  /*0830*/  LDG.E R9, desc[UR6][R2.64+0x1c] ;  /* 0x00001c0602097981 */ /* 0x000162000c1e1900 */
[----:B------:R-:W-:-:S05]  /*0840*/  VIADD R24, R24, 0x10 ;  /* 0x0000001018187836 */ /* 0x000fca0000000000 */
[----:B------:R-:W-:Y:S02]  /*0850*/  ISETP.NE.AND P2, PT, R24, RZ, PT ;  /* 0x000000ff1800720c */ /* 0x000fe40003f45270 */
[----:B0-----:R-:W-:-:S05]  /*0860*/  IADD3 R2, P3, PT, R2, 0x40, RZ ;  /* 0x0000004002027810 */ /* 0x001fca0007f7e0ff */
[----:B------:R-:W-:Y:S01]  /*0870*/  IMAD.X R3, RZ, RZ, R3, P3 ;  /* 0x000000ffff037224 */ /* 0x000fe200018e0603 */
[----:B--2---:R-:W-:-:S04]  /*0880*/  FSETP.GT.AND P1, PT, R21, R0, PT ;  /* 0x000000001500720b */ /* 0x004fc80003f24000 */
[----:B------:R-:W-:-:S04]  /*0890*/  FSEL R0, R21, R0, P1 ;  /* 0x0000000015007208 */ /* 0x000fc80000800000 */
[----:B---3--:R-:W-:-:S04]  /*08a0*/  FSETP.GT.AND P1, PT, R23, R0, PT ;  /* 0x000000001700720b */ /* 0x008fc80003f24000 */
[----:B------:R-:W-:-:S04]  /*08b0*/  FSEL R0, R23, R0, P1 ;  /* 0x0000000017007208 */ /* 0x000fc80000800000 */
[----:B----4-:R-:W-:-:S04]  /*08c0*/  FSETP.GT.AND P1, PT, R25, R0, PT ;  /* 0x000000001900720b */ /* 0x010fc80003f24000 */
[----:B------:R-:W-:-:S04]  /*08d0*/  FSEL R0, R25, R0, P1 ;  /* 0x0000000019007208 */ /* 0x000fc80000800000 */
[----:B-----5:R-:W-:-:S04]  /*08e0*/  FSETP.GT.AND P1, PT, R27, R0, PT ;  /* 0x000000001b00720b */ /* 0x020fc80003f24000 */
[----:B------:R-:W-:-:S04]  /*08f0*/  FSEL R27, R27, R0, P1 ;  /* 0x000000001b1b7208 */ /* 0x000fc80000800000 */
[----:B------:R-:W-:-:S04]  /*0900*/  FSETP.GT.AND P1, PT, R20, R27, PT ;  /* 0x0000001b1400720b */ /* 0x000fc80003f24000 */
        /* <DEDUP_REMOVED lines=22> */
[----:B------:R-:W-:Y:S01]  /*0a70*/  FSEL R0, R9, R0, P1 ;  /* 0x0000000009007208 */ /* 0x000fe20000800000 */
[----:B------:R-:W-:Y:S08]  /*0a80*/  @P2 BRA `(.L_x_61) ;  /* 0xfffffffc002c2947 */ /* 0x000ff0000383ffff */
.L_x_60:
[----:B------:R-:W-:Y:S05]  /*0a90*/  BSYNC.RECONVERGENT B1 ;  /* 0x0000000000017941 */ /* 0x000fea0003800200 */
.L_x_59:
[----:B------:R-:W-:Y:S05]  /*0aa0*/  @!P0 BRA `(.L_x_58) ;  /* 0x0000000400208947 */ /* 0x000fea0003800000 */
[----:B------:R-:W0:Y:S01]  /*0ab0*/  LDC.64 R2, c[0x0][0x388] ;  /* 0x0000e200ff027b82 */ /* 0x000e220000000a00 */
[----:B------:R-:W-:Y:S01]  /*0ac0*/  ISETP.GE.U32.AND P1, PT, R22, 0x8, PT ;  /* 0x000000081600780c */ /* 0x000fe20003f26070 */
[C---:B------:R-:W-:Y:S01]  /*0ad0*/  IMAD.SHL.U32 R10, R6.reuse, 0x4, RZ ;  /* 0x00000004060a7824 */ /* 0x040fe200078e00ff */
[----:B------:R-:W-:Y:S01]  /*0ae0*/  SHF.L.U64.HI R11, R6, 0x2, R5 ;  /* 0x00000002060b7819 */ /* 0x000fe20000010205 */
[----:B------:R-:W-:Y:S01]  /*0af0*/  BSSY.RECONVERGENT B1, `(.L_x_62) ;  /* 0x0000020000017945 */ /* 0x000fe20003800200 */
[----:B------:R-:W-:-:S04]  /*0b00*/  LOP3.LUT R16, R8, 0x7, RZ, 0xc0, !PT ;  /* 0x0000000708107812 */ /* 0x000fc800078ec0ff */
[----:B------:R-:W-:Y:S02]  /*0b10*/  ISETP.NE.AND P0, PT, R16, RZ, PT ;  /* 0x000000ff1000720c */ /* 0x000fe40003f05270 */
[----:B0-----:R-:W-:-:S05]  /*0b20*/  IADD3 R12, P2, PT, R10, R2, RZ ;  /* 0x000000020a0c7210 */ /* 0x001fca0007f5e0ff */
[----:B------:R-:W-:Y:S01]  /*0b30*/  IMAD.X R13, R11, 0x1, R3, P2 ;  /* 0x000000010b0d7824 */ /* 0x000fe200010e0603 */
[----:B------:R-:W-:Y:S07]  /*0b40*/  @!P1 BRA `(.L_x_63) ;  /* 0x0000000000689947 */ /* 0x000fee0003800000 */
[----:B------:R-:W-:-:S05]  /*0b50*/  IMAD.WIDE.U32 R14, R7, 0x4, R12 ;  /* 0x00000004070e7825 */ /* 0x000fca00078e000c */
        /* <DEDUP_REMOVED lines=8> */
[----:B------:R-:W-:Y:S01]  /*0be0*/  VIADD R7, R7, 0x8 ;  /* 0x0000000807077836 */ /* 0x000fe20000000000 */
        /* <DEDUP_REMOVED lines=15> */
[----:B------:R-:W-:-:S09]  /*0ce0*/  FSEL R0, R29, R0, P1 ;  /* 0x000000001d007208 */ /* 0x000fd20000800000 */
.L_x_63:
[----:B------:R-:W-:Y:S05]  /*0cf0*/  BSYNC.RECONVERGENT B1 ;  /* 0x0000000000017941 */ /* 0x000fea0003800200 */
.L_x_62:
[----:B------:R-:W-:Y:S05]  /*0d00*/  @!P0 BRA `(.L_x_58) ;  /* 0x0000000000888947 */ /* 0x000fea0003800000 */
[----:B------:R-:W-:Y:S01]  /*0d10*/  ISETP.GE.U32.AND P1, PT, R16, 0x4, PT ;  /* 0x000000041000780c */ /* 0x000fe20003f26070 */
[----:B------:R-:W-:Y:S01]  /*0d20*/  BSSY.RECONVERGENT B1, `(.L_x_64) ;  /* 0x0000012000017945 */ /* 0x000fe20003800200 */
[----:B------:R-:W-:-:S04]  /*0d30*/  LOP3.LUT R8, R8, 0x3, RZ, 0xc0, !PT ;  /* 0x0000000308087812 */ /* 0x000fc800078ec0ff */
[----:B------:R-:W-:-:S07]  /*0d40*/  ISETP.NE.AND P0, PT, R8, RZ, PT ;  /* 0x000000ff0800720c */ /* 0x000fce0003f05270 */
[----:B------:R-:W-:Y:S06]  /*0d50*/  @!P1 BRA `(.L_x_65) ;  /* 0x0000000000389947 */ /* 0x000fec0003800000 */
[----:B------:R-:W-:-:S05]  /*0d60*/  IMAD.WIDE.U32 R12, R7, 0x4, R12 ;  /* 0x00000004070c7825 */ /* 0x000fca00078e000c */
[----:B------:R-:W2:Y:S04]  /*0d70*/  LDG.E R9, desc[UR6][R12.64] ;  /* 0x000000060c097981 */ /* 0x000ea8000c1e1900 */
[----:B------:R-:W3:Y:S04]  /*0d80*/  LDG.E R15, desc[UR6][R12.64+0x4] ;  /* 0x000004060c0f7981 */ /* 0x000ee8000c1e1900 */
[----:B------:R-:W4:Y:S04]  /*0d90*/  LDG.E R17, desc[UR6][R12.64+0x8] ;  /* 0x000008060c117981 */ /* 0x000f28000c1e1900 */
        /* <DEDUP_REMOVED lines=9> */
[----:B------:R-:W-:-:S09]  /*0e30*/  FSEL R0, R19, R0, P1 ;  /* 0x0000000013007208 */ /* 0x000fd20000800000 */
.L_x_65:
[----:B------:R-:W-:Y:S05]  /*0e40*/  BSYNC.RECONVERGENT B1 ;  /* 0x0000000000017941 */ /* 0x000fea0003800200 */
.L_x_64:
[----:B------:R-:W-:Y:S05]  /*0e50*/  @!P0 BRA `(.L_x_58) ;  /* 0x0000000000348947 */ /* 0x000fea0003800000 */
[----:B------:R-:W-:-:S04]  /*0e60*/  IMAD.WIDE.U32 R10, R7, 0x4, R10 ;  /* 0x00000004070a7825 */ /* 0x000fc800078e000a */
[----:B------:R-:W-:Y:S01]  /*0e70*/  IMAD.MOV R7, RZ, RZ, -R8 ;  /* 0x000000ffff077224 */ /* 0x000fe200078e0a08 */
[----:B------:R-:W-:-:S05]  /*0e80*/  IADD3 R2, P0, PT, R10, R2, RZ ;  /* 0x000000020a027210 */ /* 0x000fca0007f1e0ff */
[----:B------:R-:W-:-:S08]  /*0e90*/  IMAD.X R11, R11, 0x1, R3, P0 ;  /* 0x000000010b0b7824 */ /* 0x000fd000000e0603 */
.L_x_66:
[----:B------:R-:W-:-:S06]  /*0ea0*/  IMAD.MOV.U32 R3, RZ, RZ, R11 ;  /* 0x000000ffff037224 */ /* 0x000fcc00078e000b */
[----:B------:R0:W2:Y:S01]  /*0eb0*/  LDG.E R3, desc[UR6][R2.64] ;  /* 0x0000000602037981 */ /* 0x0000a2000c1e1900 */
[----:B------:R-:W-:-:S05]  /*0ec0*/  VIADD R7, R7, 0x1 ;  /* 0x0000000107077836 */ /* 0x000fca0000000000 */
[----:B------:R-:W-:Y:S02]  /*0ed0*/  ISETP.NE.AND P1, PT, R7, RZ, PT ;  /* 0x000000ff0700720c */ /* 0x000fe40003f25270 */
[----:B0-----:R-:W-:-:S05]  /*0ee0*/  IADD3 R2, P2, PT, R2, 0x4, RZ ;  /* 0x0000000402027810 */ /* 0x001fca0007f5e0ff */
[----:B------:R-:W-:Y:S01]  /*0ef0*/  IMAD.X R11, RZ, RZ, R11, P2 ;  /* 0x000000ffff0b7224 */ /* 0x000fe200010e060b */
[----:B--2---:R-:W-:-:S04]  /*0f00*/  FSETP.GT.AND P0, PT, R3, R0, PT ;  /* 0x000000000300720b */ /* 0x004fc80003f04000 */
[----:B------:R-:W-:Y:S01]  /*0f10*/  FSEL R0, R3, R0, P0 ;  /* 0x0000000003007208 */ /* 0x000fe20000000000 */
[----:B------:R-:W-:Y:S08]  /*0f20*/  @P1 BRA `(.L_x_66) ;  /* 0xfffffffc00dc1947 */ /* 0x000ff0000383ffff */
.L_x_58:
[----:B------:R-:W-:Y:S05]  /*0f30*/  BSYNC.RECONVERGENT B0 ;  /* 0x0000000000007941 */ /* 0x000fea0003800200 */
.L_x_57:
[----:B------:R-:W-:Y:S01]  /*0f40*/  ISETP.GE.AND P0, PT, R4, RZ, PT ;  /* 0x000000ff0400720c */ /* 0x000fe20003f06270 */
[----:B------:R-:W-:Y:S01]  /*0f50*/  BSSY.RECONVERGENT B0, `(.L_x_67) ;  /* 0x0000074000007945 */ /* 0x000fe20003800200 */
[----:B------:R-:W-:-:S11]  /*0f60*/  IMAD.MOV.U32 R7, RZ, RZ, RZ ;  /* 0x000000ffff077224 */ /* 0x000fd600078e00ff */
[----:B------:R-:W-:Y:S05]  /*0f70*/  @!P0 BRA `(.L_x_68) ;  /* 0x0000000400c48947 */ /* 0x000fea0003800000 */
[C---:B------:R-:W-:Y:S01]  /*0f80*/  ISETP.GE.U32.AND P1, PT, R4.reuse, 0x3, PT ;  /* 0x000000030400780c */ /* 0x040fe20003f26070 */
[----:B------:R-:W-:Y:S01]  /*0f90*/  VIADD R3, R4, 0x1 ;  /* 0x0000000104037836 */ /* 0x000fe20000000000 */
[----:B------:R-:W-:Y:S01]  /*0fa0*/  BSSY.RECONVERGENT B1, `(.L_x_69) ;  /* 0x000004b000017945 */ /* 0x000fe20003800200 */
[----:B------:R-:W-:Y:S02]  /*0fb0*/  IMAD.MOV.U32 R7, RZ, RZ, RZ ;  /* 0x000000ffff077224 */ /* 0x000fe400078e00ff */
[----:B------:R-:W-:Y:S01]  /*0fc0*/  IMAD.MOV.U32 R11, RZ, RZ, RZ ;  /* 0x000000ffff0b7224 */ /* 0x000fe200078e00ff */
[----:B------:R-:W-:-:S04]  /*0fd0*/  LOP3.LUT R10, R3, 0x3, RZ, 0xc0, !PT ;  /* 0x00000003030a7812 */ /* 0x000fc800078ec0ff */
[----:B------:R-:W-:-:S03]  /*0fe0*/  ISETP.NE.AND P0, PT, R10, RZ, PT ;  /* 0x000000ff0a00720c */ /* 0x000fc60003f05270 */
[----:B------:R-:W-:Y:S10]  /*0ff0*/  @!P1 BRA `(.L_x_70) ;  /* 0x0000000400149947 */ /* 0x000ff40003800000 */
[----:B------:R-:W0:Y:S01]  /*1000*/  LDCU.128 UR8, c[0x0][0x380] ;  /* 0x00007000ff0877ac */ /* 0x000e220008000c00 */
[C---:B------:R-:W-:Y:S01]  /*1010*/  LEA R16, P1, R6.reuse, 0x8, 0x2 ;  /* 0x0000000806107811 */ /* 0x040fe200078210ff */
[----:B------:R-:W-:Y:S01]  /*1020*/  IMAD.MOV.U32 R7, RZ, RZ, RZ ;  /* 0x000000ffff077224 */ /* 0x000fe200078e00ff */
[----:B------:R-:W-:Y:S02]  /*1030*/  LOP3.LUT R11, R3, 0xfffffffc, RZ, 0xc0, !PT ;  /* 0xfffffffc030b7812 */ /* 0x000fe400078ec0ff */
[----:B------:R-:W-:-:S03]  /*1040*/  LEA.HI.X R17, R6, RZ, R5, 0x2, P1 ;  /* 0x000000ff06117211 */ /* 0x000fc600008f1405 */
[----:B------:R-:W-:Y:S01]  /*1050*/  IMAD.MOV R12, RZ, RZ, -R11 ;  /* 0x000000ffff0c7224 */ /* 0x000fe200078e0a0b */
[C---:B0-----:R-:W-:Y:S02]  /*1060*/  IADD3 R2, P2, PT, R16.reuse, UR10, RZ ;  /* 0x0000000a10027c10 */ /* 0x041fe4000ff5e0ff */
[----:B------:R-:W-:Y:S02]  /*1070*/  IADD3 R16, P1, PT, R16, UR8, RZ ;  /* 0x0000000810107c10 */ /* 0x000fe4000ff3e0ff */
[C---:B------:R-:W-:Y:S02]  /*1080*/  IADD3.X R3, PT, PT, R17.reuse, UR11, RZ, P2, !PT ;  /* 0x0000000b11037c10 */ /* 0x040fe400097fe4ff */
[----:B------:R-:W-:-:S09]  /*1090*/  IADD3.X R17, PT, PT, R17, UR9, RZ, P1, !PT ;  /* 0x0000000911117c10 */ /* 0x000fd20008ffe4ff */
.L_x_71:
[----:B-1----:R-:W2:Y:S01]  /*10a0*/  LDG.E R9, desc[UR6][R2.64+-0x8] ;  /* 0xfffff80602097981 */ /* 0x002ea2000c1e1900 */
[----:B------:R-:W-:Y:S02]  /*10b0*/  IMAD.MOV.U32 R13, RZ, RZ, 0x3bbb989d ;  /* 0x3bbb989dff0d7424 */ /* 0x000fe400078e00ff */
[----:B------:R-:W-:Y:S02]  /*10c0*/  IMAD.MOV.U32 R14, RZ, RZ, 0x437c0000 ;  /* 0x437c0000ff0e7424 */ /* 0x000fe400078e00ff */
[----:B--2---:R-:W-:-:S04]  /*10d0*/  FADD R8, R9, -R0 ;  /* 0x8000000009087221 */ /* 0x004fc80000000000 */
[----:B------:R-:W-:-:S04]  /*10e0*/  FFMA.SAT R9, R8, R13, 0.5 ;  /* 0x3f00000008097423 */ /* 0x000fc8000000200d */
[----:B------:R-:W-:-:S04]  /*10f0*/  FFMA.RM R9, R9, R14, 12582913 ;  /* 0x4b40000109097423 */ /* 0x000fc8000000400e */
[----:B------:R-:W-:-:S04]  /*1100*/  FADD R15, R9, -12583039 ;  /* 0xcb40007f090f7421 */ /* 0x000fc80000000000 */
[----:B------:R-:W-:-:S04]  /*1110*/  FFMA R15, R8, 1.4426950216293334961, -R15 ;  /* 0x3fb8aa3b080f7823 */ /* 0x000fc8000000080f */
[----:B------:R-:W-:Y:S01]  /*1120*/  FFMA R8, R8, 1.925963033500011079e-08, R15 ;  /* 0x32a5706008087823 */ /* 0x000fe2000000000f */
[----:B------:R-:W-:Y:S01]  /*1130*/  SHF.L.U32 R15, R9, 0x17, RZ ;  /* 0x00000017090f7819 */ /* 0x000fe200000006ff */
[----:B------:R-:W-:-:S04]  /*1140*/  IMAD.MOV.U32 R9, RZ, RZ, R17 ;  /* 0x000000ffff097224 */ /* 0x000fc800078e0011 */
[----:B------:R-:W0:Y:S02]  /*1150*/  MUFU.EX2 R8, R8 ;  /* 0x0000000800087308 */ /* 0x000e240000000800 */
[----:B0-----:R-:W-:Y:S01]  /*1160*/  FMUL R15, R15, R8 ;  /* 0x000000080f0f7220 */ /* 0x001fe20000400000 */
[----:B------:R-:W-:-:S05]  /*1170*/  IMAD.MOV.U32 R8, RZ, RZ, R16 ;  /* 0x000000ffff087224 */ /* 0x000fca00078e0010 */
[----:B------:R-:W-:Y:S04]  /*1180*/  STG.E desc[UR6][R8.64+-0x8], R15 ;  /* 0xfffff80f08007986 */ /* 0x000fe8000c101906 */
[----:B------:R-:W2:Y:S02]  /*1190*/  LDG.E R17, desc[UR6][R2.64+-0x4] ;  /* 0xfffffc0602117981 */ /* 0x000ea4000c1e1900 */
[----:B--2---:R-:W-:-:S04]  /*11a0*/  FADD R16, R17, -R0 ;  /* 0x8000000011107221 */ /* 0x004fc80000000000 */
[----:B------:R-:W-:-:S04]  /*11b0*/  FFMA.SAT R17, R16, R13, 0.5 ;  /* 0x3f00000010117423 */ /* 0x000fc8000000200d */
[----:B------:R-:W-:-:S04]  /*11c0*/  FFMA.RM R17, R17, R14, 12582913 ;  /* 0x4b40000111117423 */ /* 0x000fc8000000400e */
[C---:B------:R-:W-:Y:S01]  /*11d0*/  FADD R19, R17.reuse, -12583039 ;  /* 0xcb40007f11137421 */ /* 0x040fe20000000000 */
[----:B------:R-:W-:-:S03]  /*11e0*/  IMAD.SHL.U32 R17, R17, 0x800000, RZ ;  /* 0x0080000011117824 */ /* 0x000fc600078e00ff */
[----:B------:R-:W-:-:S04]  /*11f0*/  FFMA R19, R16, 1.4426950216293334961, -R19 ;  /* 0x3fb8aa3b10137823 */ /* 0x000fc80000000813 */
[----:B------:R-:W-:-:S04]  /*1200*/  FFMA R19, R16, 1.925963033500011079e-08, R19 ;  /* 0x32a5706010137823 */ /* 0x000fc80000000013 */
[----:B------:R-:W0:Y:S02]  /*1210*/  MUFU.EX2 R16, R19 ;  /* 0x0000001300107308 */ /* 0x000e240000000800 */
[----:B0-----:R-:W-:-:S05]  /*1220*/  FMUL R17, R17, R16 ;  /* 0x0000001011117220 */ /* 0x001fca0000400000 */
[----:B------:R0:W-:Y:S04]  /*1230*/  STG.E desc[UR6][R8.64+-0x4], R17 ;  /* 0xfffffc1108007986 */ /* 0x0001e8000c101906 */
        /* <DEDUP_REMOVED lines=8> */
[----:B------:R-:W1:Y:S02]  /*12c0*/  MUFU.EX2 R16, R23 ;  /* 0x0000001700107308 */ /* 0x000e640000000800 */
[----:B-1----:R-:W-:-:S05]  /*12d0*/  FMUL R19, R19, R16 ;  /* 0x0000001013137220 */ /* 0x002fca0000400000 */
[----:B------:R1:W-:Y:S04]  /*12e0*/  STG.E desc[UR6][R8.64], R19 ;  /* 0x0000001308007986 */ /* 0x0003e8000c101906 */
[----:B------:R2:W3:Y:S01]  /*12f0*/  LDG.E R21, desc[UR6][R2.64+0x4] ;  /* 0x0000040602157981 */ /* 0x0004e2000c1e1900 */
[----:B------:R-:W-:-:S05]  /*1300*/  VIADD R12, R12, 0x4 ;  /* 0x000000040c0c7836 */ /* 0x000fca0000000000 */
[----:B------:R-:W-:Y:S02]  /*1310*/  ISETP.NE.AND P1, PT, R12, RZ, PT ;  /* 0x000000ff0c00720c */ /* 0x000fe40003f25270 */
[----:B--2---:R-:W-:-:S05]  /*1320*/  IADD3 R2, P2, PT, R2, 0x10, RZ ;  /* 0x0000001002027810 */ /* 0x004fca0007f5e0ff */
[----:B------:R-:W-:Y:S02]  /*1330*/  IMAD.X R3, RZ, RZ, R3, P2 ;  /* 0x000000ffff037224 */ /* 0x000fe400010e0603 */
[----:B---3--:R-:W-:-:S04]  /*1340*/  FADD R16, R21, -R0 ;  /* 0x8000000015107221 */ /* 0x008fc80000000000 */
[----:B------:R-:W-:-:S04]  /*1350*/  FFMA.SAT R13, R16, R13, 0.5 ;  /* 0x3f000000100d7423 */ /* 0x000fc8000000200d */
[----:B------:R-:W-:-:S04]  /*1360*/  FFMA.RM R13, R13, R14, 12582913 ;  /* 0x4b4000010d0d7423 */ /* 0x000fc8000000400e */
[C---:B------:R-:W-:Y:S01]  /*1370*/  FADD R21, R13.reuse, -12583039 ;  /* 0xcb40007f0d157421 */ /* 0x040fe20000000000 */
[----:B------:R-:W-:-:S03]  /*1380*/  IMAD.SHL.U32 R13, R13, 0x800000, RZ ;  /* 0x008000000d0d7824 */ /* 0x000fc600078e00ff */
[----:B------:R-:W-:-:S04]  /*1390*/  FFMA R21, R16, 1.4426950216293334961, -R21 ;  /* 0x3fb8aa3b10157823 */ /* 0x000fc80000000815 */
[----:B------:R-:W-:Y:S01]  /*13a0*/  FFMA R21, R16, 1.925963033500011079e-08, R21 ;  /* 0x32a5706010157823 */ /* 0x000fe20000000015 */
[----:B------:R-:W-:-:S03]  /*13b0*/  IADD3 R16, P3, PT, R8, 0x10, RZ ;  /* 0x0000001008107810 */ /* 0x000fc60007f7e0ff */
[----:B------:R-:W2:Y:S02]  /*13c0*/  MUFU.EX2 R14, R21 ;  /* 0x00000015000e7308 */ /* 0x000ea40000000800 */
[----:B--2---:R-:W-:Y:S01]  /*13d0*/  FMUL R13, R13, R14 ;  /* 0x0000000e0d0d7220 */ /* 0x004fe20000400000 */
[----:B------:R-:W-:-:S04]  /*13e0*/  FADD R14, R15, R7 ;  /* 0x000000070f0e7221 */ /* 0x000fc80000000000 */
[----:B------:R1:W-:Y:S01]  /*13f0*/  STG.E desc[UR6][R8.64+0x4], R13 ;  /* 0x0000040d08007986 */ /* 0x0003e2000c101906 */
[----:B------:R-:W-:Y:S01]  /*1400*/  FADD R14, R14, R17 ;  /* 0x000000110e0e7221 */ /* 0x000fe20000000000 */
[----:B0-----:R-:W-:-:S03]  /*1410*/  IMAD.X R17, RZ, RZ, R9, P3 ;  /* 0x000000ffff117224 */ /* 0x001fc600018e0609 */
[----:B------:R-:W-:-:S04]  /*1420*/  FADD R14, R14, R19 ;  /* 0x000000130e0e7221 */ /* 0x000fc80000000000 */
[----:B------:R-:W-:Y:S01]  /*1430*/  FADD R7, R14, R13 ;  /* 0x0000000d0e077221 */ /* 0x000fe20000000000 */
[----:B------:R-:W-:Y:S06]  /*1440*/  @P1 BRA `(.L_x_71) ;  /* 0xfffffffc00141947 */ /* 0x000fec000383ffff */
.L_x_70:
[----:B------:R-:W-:Y:S05]  /*1450*/  BSYNC.RECONVERGENT B1 ;  /* 0x0000000000017941 */ /* 0x000fea0003800200 */
.L_x_69:
[----:B------:R-:W-:Y:S05]  /*1460*/  @!P0 BRA `(.L_x_68) ;  /* 0x0000000000888947 */ /* 0x000fea0003800000 */
[----:B------:R-:W0:Y:S01]  /*1470*/  LDCU.128 UR8, c[0x0][0x380] ;  /* 0x00007000ff0877ac */ /* 0x000e220008000c00 */
[C---:B------:R-:W-:Y:S01]  /*1480*/  SHF.L.U64.HI R3, R6.reuse, 0x2, R5 ;  /* 0x0000000206037819 */ /* 0x040fe20000010205 */
[----:B------:R-:W-:Y:S02]  /*1490*/  IMAD.SHL.U32 R2, R6, 0x4, RZ ;  /* 0x0000000406027824 */ /* 0x000fe400078e00ff */
[----:B------:R-:W-:Y:S02]  /*14a0*/  IMAD.MOV R10, RZ, RZ, -R10 ;  /* 0x000000ffff0a7224 */ /* 0x000fe400078e0a0a */
[----:B------:R-:W-:-:S03]  /*14b0*/  IMAD.WIDE.U32 R2, R11, 0x4, R2 ;  /* 0x000000040b027825 */ /* 0x000fc600078e0002 */
[C---:B0-----:R-:W-:Y:S02]  /*14c0*/  IADD3 R14, P0, PT, R2.reuse, UR8, RZ ;  /* 0x00000008020e7c10 */ /* 0x041fe4000ff1e0ff */
[----:B------:R-:W-:Y:S02]  /*14d0*/  IADD3 R12, P1, PT, R2, UR10, RZ ;  /* 0x0000000a020c7c10 */ /* 0x000fe4000ff3e0ff */
[C---:B------:R-:W-:Y:S02]  /*14e0*/  IADD3.X R15, PT, PT, R3.reuse, UR9, RZ, P0, !PT ;  /* 0x00000009030f7c10 */ /* 0x040fe400087fe4ff */
[----:B-1----:R-:W-:-:S09]  /*14f0*/  IADD3.X R13, PT, PT, R3, UR11, RZ, P1, !PT ;  /* 0x0000000b030d7c10 */ /* 0x002fd20008ffe4ff */
.L_x_72:
[----:B0-----:R-:W-:Y:S02]  /*1500*/  IMAD.MOV.U32 R3, RZ, RZ, R13 ;  /* 0x000000ffff037224 */ /* 0x001fe400078e000d */
[----:B------:R-:W-:-:S05]  /*1510*/  IMAD.MOV.U32 R2, RZ, RZ, R12 ;  /* 0x000000ffff027224 */ /* 0x000fca00078e000c */
[----:B------:R0:W2:Y:S01]  /*1520*/  LDG.E R3, desc[UR6][R2.64] ;  /* 0x0000000602037981 */ /* 0x0000a2000c1e1900 */
[----:B------:R-:W-:Y:S01]  /*1530*/  IMAD.MOV.U32 R9, RZ, RZ, 0x3bbb989d ;  /* 0x3bbb989dff097424 */ /* 0x000fe200078e00ff */
[----:B------:R-:W-:Y:S01]  /*1540*/  IADD3 R12, P2, PT, R12, 0x4, RZ ;  /* 0x000000040c0c7810 */ /* 0x000fe20007f5e0ff */
[----:B------:R-:W-:Y:S02]  /*1550*/  IMAD.MOV.U32 R16, RZ, RZ, 0x437c0000 ;  /* 0x437c0000ff107424 */ /* 0x000fe400078e00ff */
[----:B------:R-:W-:Y:S02]  /*1560*/  VIADD R10, R10, 0x1 ;  /* 0x000000010a0a7836 */ /* 0x000fe40000000000 */
[----:B------:R-:W-:Y:S02]  /*1570*/  IMAD.X R13, RZ, RZ, R13, P2 ;  /* 0x000000ffff0d7224 */ /* 0x000fe400010e060d */
[----:B0-----:R-:W-:Y:S01]  /*1580*/  IMAD.MOV.U32 R2, RZ, RZ, R14 ;  /* 0x000000ffff027224 */ /* 0x001fe200078e000e */
[----:B------:R-:W-:-:S02]  /*1590*/  ISETP.NE.AND P0, PT, R10, RZ, PT ;  /* 0x000000ff0a00720c */ /* 0x000fc40003f05270 */
[----:B------:R-:W-:Y:S01]  /*15a0*/  IADD3 R14, P1, PT, R14, 0x4, RZ ;  /* 0x000000040e0e7810 */ /* 0x000fe20007f3e0ff */
[----:B--2---:R-:W-:Y:S01]  /*15b0*/  FADD R8, R3, -R0 ;  /* 0x8000000003087221 */ /* 0x004fe20000000000 */
[----:B------:R-:W-:-:S03]  /*15c0*/  IMAD.MOV.U32 R3, RZ, RZ, R15 ;  /* 0x000000ffff037224 */ /* 0x000fc600078e000f */
[----:B------:R-:W-:Y:S02]  /*15d0*/  IMAD.X R15, RZ, RZ, R15, P1 ;  /* 0x000000ffff0f7224 */ /* 0x000fe400008e060f */
[----:B------:R-:W-:-:S04]  /*15e0*/  FFMA.SAT R9, R8, R9, 0.5 ;  /* 0x3f00000008097423 */ /* 0x000fc80000002009 */
[----:B------:R-:W-:-:S04]  /*15f0*/  FFMA.RM R9, R9, R16, 12582913 ;  /* 0x4b40000109097423 */ /* 0x000fc80000004010 */
[C---:B------:R-:W-:Y:S01]  /*1600*/  FADD R11, R9.reuse, -12583039 ;  /* 0xcb40007f090b7421 */ /* 0x040fe20000000000 */
[----:B------:R-:W-:-:S03]  /*1610*/  IMAD.SHL.U32 R9, R9, 0x800000, RZ ;  /* 0x0080000009097824 */ /* 0x000fc600078e00ff */
[----:B------:R-:W-:-:S04]  /*1620*/  FFMA R11, R8, 1.4426950216293334961, -R11 ;  /* 0x3fb8aa3b080b7823 */ /* 0x000fc8000000080b */
[----:B------:R-:W-:-:S04]  /*1630*/  FFMA R11, R8, 1.925963033500011079e-08, R11 ;  /* 0x32a57060080b7823 */ /* 0x000fc8000000000b */
[----:B------:R-:W0:Y:S02]  /*1640*/  MUFU.EX2 R8, R11 ;  /* 0x0000000b00087308 */ /* 0x000e240000000800 */
[----:B0-----:R-:W-:-:S04]  /*1650*/  FMUL R8, R9, R8 ;  /* 0x0000000809087220 */ /* 0x001fc80000400000 */
[----:B------:R-:W-:Y:S01]  /*1660*/  FADD R7, R8, R7 ;  /* 0x0000000708077221 */ /* 0x000fe20000000000 */
[----:B------:R0:W-:Y:S01]  /*1670*/  STG.E desc[UR6][R2.64], R8 ;  /* 0x0000000802007986 */ /* 0x0001e2000c101906 */
[----:B------:R-:W-:Y:S05]  /*1680*/  @P0 BRA `(.L_x_72) ;  /* 0xfffffffc009c0947 */ /* 0x000fea000383ffff */
.L_x_68:
[----:B------:R-:W-:Y:S05]  /*1690*/  BSYNC.RECONVERGENT B0 ;  /* 0x0000000000007941 */ /* 0x000fea0003800200 */
.L_x_67:
[C---:B------:R-:W-:Y:S01]  /*16a0*/  VIADD R0, R7.reuse, 0x1800000 ;  /* 0x0180000007007836 */ /* 0x040fe20000000000 */
[----:B------:R-:W-:Y:S01]  /*16b0*/  BSSY.RECONVERGENT B0, `(.L_x_73) ;  /* 0x000000e000007945 */ /* 0x000fe20003800200 */
[----:B------:R-:W-:-:S03]  /*16c0*/  FSETP.NEU.AND P3, PT, R7, RZ, PT ;  /* 0x000000ff0700720b */ /* 0x000fc60003f6d000 */
[----:B------:R-:W-:-:S04]  /*16d0*/  LOP3.LUT R0, R0, 0x7f800000, RZ, 0xc0, !PT ;  /* 0x7f80000000007812 */ /* 0x000fc800078ec0ff */
[----:B------:R-:W-:-:S13]  /*16e0*/  ISETP.GT.U32.AND P0, PT, R0, 0x1ffffff, PT ;  /* 0x01ffffff0000780c */ /* 0x000fda0003f04070 */
[----:B------:R-:W-:Y:S05]  /*16f0*/  @P0 BRA `(.L_x_74) ;  /* 0x0000000000140947 */ /* 0x000fea0003800000 */
[----:B------:R-:W-:Y:S02]  /*1700*/  MOV R0, R7 ;  /* 0x0000000700007202 */ /* 0x000fe40000000f00 */
[----:B01----:R-:W-:-:S07]  /*1710*/  MOV R8, 0x1730 ;  /* 0x0000173000087802 */ /* 0x003fce0000000f00 */
[----:B------:R-:W-:Y:S05]  /*1720*/  CALL.REL.NOINC `($__internal_1_$__cuda_sm20_rcp_rn_f32_slowpath) ;  /* 0x0000000800f47944 */ /* 0x000fea0003c00000 */
[----:B------:R-:W-:Y:S01]  /*1730*/  IMAD.MOV.U32 R0, RZ, RZ, R3 ;  /* 0x000000ffff007224 */ /* 0x000fe200078e0003 */
[----:B------:R-:W-:Y:S06]  /*1740*/  BRA `(.L_x_75) ;  /* 0x0000000000107947 */ /* 0x000fec0003800000 */
.L_x_74:
[----:B------:R-:W0:Y:S02]  /*1750*/  MUFU.RCP R0, R7 ;  /* 0x0000000700007308 */ /* 0x000e240000001000 */
[----:B0-----:R-:W-:-:S04]  /*1760*/  FFMA R2, R0, R7, -1 ;  /* 0xbf80000000027423 */ /* 0x001fc80000000007 */
[----:B------:R-:W-:-:S04]  /*1770*/  FADD.FTZ R3, -R2, -RZ ;  /* 0x800000ff02037221 */ /* 0x000fc80000010100 */
[----:B------:R-:W-:-:S07]  /*1780*/  FFMA R0, R0, R3, R0 ;  /* 0x0000000300007223 */ /* 0x000fce0000000000 */
.L_x_75:
[----:B------:R-:W-:Y:S05]  /*1790*/  BSYNC.RECONVERGENT B0 ;  /* 0x0000000000007941 */ /* 0x000fea0003800200 */
.L_x_73:
[----:B------:R-:W0:Y:S02]  /*17a0*/  LDC R2, c[0x0][0x394] ;  /* 0x0000e500ff027b82 */ /* 0x000e240000000800 */
[----:B0-----:R-:W-:-:S13]  /*17b0*/  ISETP.GE.AND P0, PT, R2, 0x1, PT ;  /* 0x000000010200780c */ /* 0x001fda0003f06270 */
[----:B------:R-:W-:Y:S05]  /*17c0*/  @!P0 EXIT ;  /* 0x000000000000894d */ /* 0x000fea0003800000 */
[----:B------:R-:W-:Y:S01]  /*17d0*/  ISETP.GE.U32.AND P0, PT, R2, 0x8, PT ;  /* 0x000000080200780c */ /* 0x000fe20003f06070 */
[----:B------:R-:W-:Y:S01]  /*17e0*/  IMAD.MOV.U32 R7, RZ, RZ, RZ ;  /* 0x000000ffff077224 */ /* 0x000fe200078e00ff */
[----:B------:R-:W-:Y:S02]  /*17f0*/  FSEL R0, R0, RZ, P3 ;  /* 0x000000ff00007208 */ /* 0x000fe40001800000 */
[----:B------:R-:W-:-:S09]  /*1800*/  LOP3.LUT R10, R2, 0x7, RZ, 0xc0, !PT ;  /* 0x00000007020a7812 */ /* 0x000fd200078ec0ff */
[----:B------:R-:W-:Y:S05]  /*1810*/  @!P0 BRA `(.L_x_76) ;  /* 0x0000000400608947 */ /* 0x000fea0003800000 */
[----:B------:R-:W1:Y:S01]  /*1820*/  LDCU.64 UR4, c[0x0][0x380] ;  /* 0x00007000ff0477ac */ /* 0x000e620008000a00 */
[----:B------:R-:W-:Y:S02]  /*1830*/  LOP3.LUT R7, R2, 0x7ffffff8, RZ, 0xc0, !PT ;  /* 0x7ffffff802077812 */ /* 0x000fe400078ec0ff */
[----:B-1----:R-:W-:Y:S01]  /*1840*/  LEA R8, P0, R6, UR4, 0x2 ;  /* 0x0000000406087c11 */ /* 0x002fe2000f8010ff */
[----:B------:R-:W-:-:S03]  /*1850*/  UMOV UR4, URZ ;  /* 0x000000ff00047c82 */ /* 0x000fc60008000000 */
[----:B------:R-:W-:Y:S02]  /*1860*/  IADD3 R8, P1, PT, R8, 0x10, RZ ;  /* 0x0000001008087810 */ /* 0x000fe40007f3e0ff */
[----:B------:R-:W-:-:S05]  /*1870*/  LEA.HI.X R11, R6, UR5, R5, 0x2, P0 ;  /* 0x00000005060b7c11 */ /* 0x000fca00080f1405 */
[----:B------:R-:W-:-:S07]  /*1880*/  IMAD.X R11, RZ, RZ, R11, P1 ;  /* 0x000000ffff0b7224 */ /* 0x000fce00008e060b */
.L_x_98:
[----:B------:R-:W-:Y:S01]  /*1890*/  ISETP.LT.AND P0, PT, R4, UR4, PT ;  /* 0x0000000404007c0c */ /* 0x000fe2000bf01270 */
[----:B------:R-:W-:Y:S01]  /*18a0*/  BSSY.RECONVERGENT B0, `(.L_x_77) ;  /* 0x0000009000007945 */ /* 0x000fe20003800200 */
[----:B0-2-4-:R-:W-:Y:S02]  /*18b0*/  IMAD.MOV.U32 R2, RZ, RZ, R8 ;  /* 0x000000ffff027224 */ /* 0x015fe400078e0008 */
[----:B------:R-:W-:-:S09]  /*18c0*/  IMAD.MOV.U32 R3, RZ, RZ, R11 ;  /* 0x000000ffff037224 */ /* 0x000fd200078e000b */
[----:B------:R-:W-:Y:S05]  /*18d0*/  @P0 BRA `(.L_x_78) ;  /* 0x0000000000100947 */ /* 0x000fea0003800000 */
[----:B------:R-:W2:Y:S02]  /*18e0*/  LDG.E R9, desc[UR6][R2.64+-0x10] ;  /* 0xfffff00602097981 */ /* 0x000ea4000c1e1900 */
[----:B--2---:R-:W-:-:S05]  /*18f0*/  FMUL R9, R0, R9 ;  /* 0x0000000900097220 */ /* 0x004fca0000400000 */
[----:B------:R1:W-:Y:S01]  /*1900*/  STG.E desc[UR6][R2.64+-0x10], R9 ;  /* 0xfffff00902007986 */ /* 0x0003e2000c101906 */
[----:B------:R-:W-:Y:S05]  /*1910*/  BRA `(.L_x_79) ;  /* 0x0000000000047947 */ /* 0x000fea0003800000 */
.L_x_78:
[----:B------:R0:W-:Y:S02]  /*1920*/  STG.E desc[UR6][R2.64+-0x10], RZ ;  /* 0xfffff0ff02007986 */ /* 0x0001e4000c101906 */
.L_x_79:
[----:B------:R-:W-:Y:S05]  /*1930*/  BSYNC.RECONVERGENT B0 ;  /* 0x0000000000007941 */ /* 0x000fea0003800200 */
.L_x_77:
[----:B------:R-:W-:Y:S01]  /*1940*/  ISETP.LE.AND P0, PT, R4, UR4, PT ;  /* 0x0000000404007c0c */ /* 0x000fe2000bf03270 */
[----:B------:R-:W-:-:S12]  /*1950*/  BSSY.RECONVERGENT B0, `(.L_x_80) ;  /* 0x0000007000007945 */ /* 0x000fd80003800200 */
[----:B------:R-:W-:Y:S05]  /*1960*/  @P0 BRA `(.L_x_81) ;  /* 0x0000000000100947 */ /* 0x000fea0003800000 */
[----:B-1----:R-:W2:Y:S02]  /*1970*/  LDG.E R9, desc[UR6][R2.64+-0xc] ;  /* 0xfffff40602097981 */ /* 0x002ea4000c1e1900 */
[----:B--2---:R-:W-:-:S05]  /*1980*/  FMUL R9, R0, R9 ;  /* 0x0000000900097220 */ /* 0x004fca0000400000 */
[----:B------:R3:W-:Y:S01]  /*1990*/  STG.E desc[UR6][R2.64+-0xc], R9 ;  /* 0xfffff40902007986 */ /* 0x0007e2000c101906 */
[----:B------:R-:W-:Y:S05]  /*19a0*/  BRA `(.L_x_82) ;  /* 0x0000000000047947 */ /* 0x000fea0003800000 */
.L_x_81:
[----:B------:R2:W-:Y:S02]  /*19b0*/  STG.E desc[UR6][R2.64+-0xc], RZ ;  /* 0xfffff4ff02007986 */ /* 0x0005e4000c101906 */
.L_x_82:
[----:B------:R-:W-:Y:S05]  /*19c0*/  BSYNC.RECONVERGENT B0 ;  /* 0x0000000000007941 */ /* 0x000fea0003800200 */
.L_x_80:
[----:B------:R-:W-:Y:S01]  /*19d0*/  UIADD3 UR5, UPT, UPT, UR4, 0x2, URZ ;  /* 0x0000000204057890 */ /* 0x000fe2000fffe0ff */
[----:B------:R-:W-:Y:S05]  /*19e0*/  BSSY.RECONVERGENT B0, `(.L_x_83) ;  /* 0x0000008000007945 */ /* 0x000fea0003800200 */
[----:B------:R-:W-:-:S13]  /*19f0*/  ISETP.LT.AND P0, PT, R4, UR5, PT ;  /* 0x0000000504007c0c */ /* 0x000fda000bf01270 */
[----:B------:R-:W-:Y:S05]  /*1a00*/  @P0 BRA `(.L_x_84) ;  /* 0x0000000000100947 */ /* 0x000fea0003800000 */
[----:B-1-3--:R-:W3:Y:S02]  /*1a10*/  LDG.E R9, desc[UR6][R2.64+-0x8] ;  /* 0xfffff80602097981 */ /* 0x00aee4000c1e1900 */
[----:B---3--:R-:W-:-:S05]  /*1a20*/  FMUL R9, R0, R9 ;  /* 0x0000000900097220 */ /* 0x008fca0000400000 */
[----:B------:R1:W-:Y:S01]  /*1a30*/  STG.E desc[UR6][R2.64+-0x8], R9 ;  /* 0xfffff80902007986 */ /* 0x0003e2000c101906 */
[----:B------:R-:W-:Y:S05]  /*1a40*/  BRA `(.L_x_85) ;  /* 0x0000000000047947 */ /* 0x000fea0003800000 */
.L_x_84:
[----:B------:R4:W-:Y:S02]  /*1a50*/  STG.E desc[UR6][R2.64+-0x8], RZ ;  /* 0xfffff8ff02007986 */ /* 0x0009e4000c101906 */
.L_x_85:
[----:B------:R-:W-:Y:S05]  /*1a60*/  BSYNC.RECONVERGENT B0 ;  /* 0x0000000000007941 */ /* 0x000fea0003800200 */
.L_x_83:
        /* <DEDUP_REMOVED lines=8> */
.L_x_87:
[----:B------:R0:W-:Y:S02]  /*1af0*/  STG.E desc[UR6][R2.64+-0x4], RZ ;  /* 0xfffffcff02007986 */ /* 0x0001e4000c101906 */
.L_x_88:
[----:B------:R-:W-:Y:S05]  /*1b00*/  BSYNC.RECONVERGENT B0 ;  /* 0x0000000000007941 */ /* 0x000fea0003800200 */
.L_x_86:
        /* <DEDUP_REMOVED lines=8> */
.L_x_90:
[----:B------:R0:W-:Y:S02]  /*1b90*/  STG.E desc[UR6][R2.64], RZ ;  /* 0x000000ff02007986 */ /* 0x0001e4000c101906 */
.L_x_91:
[----:B------:R-:W-:Y:S05]  /*1ba0*/  BSYNC.RECONVERGENT B0 ;  /* 0x0000000000007941 */ /* 0x000fea0003800200 */
.L_x_89:
        /* <DEDUP_REMOVED lines=8> */
.L_x_93:
[----:B------:R0:W-:Y:S02]  /*1c30*/  STG.E desc[UR6][R2.64+0x4], RZ ;  /* 0x000004ff02007986 */ /* 0x0001e4000c101906 */
.L_x_94:
[----:B------:R-:W-:Y:S05]  /*1c40*/  BSYNC.RECONVERGENT B0 ;  /* 0x0000000000007941 */ /* 0x000fea0003800200 */
.L_x_92:
        /* <DEDUP_REMOVED lines=8> */
.L_x_96:
[----:B------:R0:W-:Y:S02]  /*1cd0*/  STG.E desc[UR6][R2.64+0x8], RZ ;  /* 0x000008ff02007986 */ /* 0x0001e4000c101906 */
.L_x_97:
[----:B------:R-:W-:Y:S05]  /*1ce0*/  BSYNC.RECONVERGENT B0 ;  /* 0x0000000000007941 */ /* 0x000fea0003800200 */
.L_x_95:
[----:B------:R-:W-:-:S06]  /*1cf0*/  UIADD3 UR5, UPT, UPT, UR4, 0x7, URZ ;  /* 0x0000000704057890 */ /* 0x000fcc000fffe0ff */
[----:B------:R-:W-:-:S13]  /*1d00*/  ISETP.LT.AND P0, PT, R4, UR5, PT ;  /* 0x0000000504007c0c */ /* 0x000fda000bf01270 */
[----:B-1-3--:R-:W3:Y:S01]  /*1d10*/  @!P0 LDG.E R9, desc[UR6][R2.64+0xc] ;  /* 0x00000c0602098981 */ /* 0x00aee2000c1e1900 */
[----:B------:R-:W-:Y:S01]  /*1d20*/  UIADD3 UR4, UPT, UPT, UR4, 0x8, URZ ;  /* 0x0000000804047890 */ /* 0x000fe2000fffe0ff */
[----:B------:R-:W-:-:S05]  /*1d30*/  IADD3 R8, P1, PT, R2, 0x20, RZ ;  /* 0x0000002002087810 */ /* 0x000fca0007f3e0ff */
[----:B------:R-:W-:Y:S02]  /*1d40*/  IMAD.X R11, RZ, RZ, R3, P1 ;  /* 0x000000ffff0b7224 */ /* 0x000fe400008e0603 */
[----:B---3--:R-:W-:-:S05]  /*1d50*/  @!P0 FMUL R9, R0, R9 ;  /* 0x0000000900098220 */ /* 0x008fca0000400000 */
[----:B------:R3:W-:Y:S04]  /*1d60*/  @!P0 STG.E desc[UR6][R2.64+0xc], R9 ;  /* 0x00000c0902008986 */ /* 0x0007e8000c101906 */
[----:B------:R3:W-:Y:S01]  /*1d70*/  @P0 STG.E desc[UR6][R2.64+0xc], RZ ;  /* 0x00000cff02000986 */ /* 0x0007e2000c101906 */
[----:B------:R-:W-:-:S13]  /*1d80*/  ISETP.NE.AND P0, PT, R7, UR4, PT ;  /* 0x0000000407007c0c */ /* 0x000fda000bf05270 */
[----:B---3--:R-:W-:Y:S05]  /*1d90*/  @P0 BRA `(.L_x_98) ;  /* 0xfffffff800bc0947 */ /* 0x008fea000383ffff */
.L_x_76:
[----:B------:R-:W-:-:S13]  /*1da0*/  ISETP.NE.AND P0, PT, R10, RZ, PT ;  /* 0x000000ff0a00720c */ /* 0x000fda0003f05270 */
[----:B------:R-:W-:Y:S05]  /*1db0*/  @!P0 EXIT ;  /* 0x000000000000894d */ /* 0x000fea0003800000 */
[----:B------:R-:W0:Y:S01]  /*1dc0*/  LDCU.64 UR4, c[0x0][0x380] ;  /* 0x00007000ff0477ac */ /* 0x000e220008000a00 */
[----:B------:R-:W3:Y:S01]  /*1dd0*/  LDC R11, c[0x0][0x394] ;  /* 0x0000e500ff0b7b82 */ /* 0x000ee20000000800 */
[----:B------:R-:W-:Y:S02]  /*1de0*/  ISETP.GE.U32.AND P0, PT, R10, 0x4, PT ;  /* 0x000000040a00780c */ /* 0x000fe40003f06070 */
[----:B0-2-4-:R-:W-:-:S04]  /*1df0*/  LEA R2, P1, R6, UR4, 0x2 ;  /* 0x0000000406027c11 */ /* 0x015fc8000f8210ff */
[----:B------:R-:W-:Y:S02]  /*1e00*/  LEA.HI.X R3, R6, UR5, R5, 0x2, P1 ;  /* 0x0000000506037c11 */ /* 0x000fe400088f1405 */
[----:B---3--:R-:W-:-:S05]  /*1e10*/  LOP3.LUT R6, R11, 0x3, RZ, 0xc0, !PT ;  /* 0x000000030b067812 */ /* 0x008fca00078ec0ff */
[----:B------:R-:W-:Y:S05]  /*1e20*/  @!P0 BRA `(.L_x_99) ;  /* 0x0000000000a08947 */ /* 0x000fea0003800000 */
[C---:B------:R-:W-:Y:S01]  /*1e30*/  ISETP.GT.AND P0, PT, R7.reuse, R4, PT ;  /* 0x000000040700720c */ /* 0x040fe20003f04270 */
[----:B------:R-:W-:Y:S01]  /*1e40*/  BSSY.RECONVERGENT B0, `(.L_x_100) ;  /* 0x0000008000007945 */ /* 0x000fe20003800200 */
[----:B-1----:R-:W-:-:S11]  /*1e50*/  IMAD.WIDE.U32 R8, R7, 0x4, R2 ;  /* 0x0000000407087825 */ /* 0x002fd600078e0002 */
[----:B------:R-:W-:Y:S05]  /*1e60*/  @P0 BRA `(.L_x_101) ;  /* 0x0000000000100947 */ /* 0x000fea0003800000 */
[----:B------:R-:W2:Y:S02]  /*1e70*/  LDG.E R5, desc[UR6][R8.64] ;  /* 0x0000000608057981 */ /* 0x000ea4000c1e1900 */
[----:B--2---:R-:W-:-:S05]  /*1e80*/  FMUL R5, R0, R5 ;  /* 0x0000000500057220 */ /* 0x004fca0000400000 */
[----:B------:R0:W-:Y:S01]  /*1e90*/  STG.E desc[UR6][R8.64], R5 ;  /* 0x0000000508007986 */ /* 0x0001e2000c101906 */
[----:B------:R-:W-:Y:S05]  /*1ea0*/  BRA `(.L_x_102) ;  /* 0x0000000000047947 */ /* 0x000fea0003800000 */
.L_x_101:
[----:B------:R1:W-:Y:S02]  /*1eb0*/  STG.E desc[UR6][R8.64], RZ ;  /* 0x000000ff08007986 */ /* 0x0003e4000c101906 */
.L_x_102:
[----:B------:R-:W-:Y:S05]  /*1ec0*/  BSYNC.RECONVERGENT B0 ;  /* 0x0000000000007941 */ /* 0x000fea0003800200 */
.L_x_100:
[----:B------:R-:W-:Y:S01]  /*1ed0*/  ISETP.GE.AND P0, PT, R7, R4, PT ;  /* 0x000000040700720c */ /* 0x000fe20003f06270 */
[----:B------:R-:W-:-:S12]  /*1ee0*/  BSSY.RECONVERGENT B0, `(.L_x_103) ;  /* 0x0000007000007945 */ /* 0x000fd80003800200 */
[----:B------:R-:W-:Y:S05]  /*1ef0*/  @P0 BRA `(.L_x_104) ;  /* 0x0000000000100947 */ /* 0x000fea0003800000 */
[----:B0-----:R-:W2:Y:S02]  /*1f00*/  LDG.E R5, desc[UR6][R8.64+0x4] ;  /* 0x0000040608057981 */ /* 0x001ea4000c1e1900 */
[----:B--2---:R-:W-:-:S05]  /*1f10*/  FMUL R5, R0, R5 ;  /* 0x0000000500057220 */ /* 0x004fca0000400000 */
[----:B------:R0:W-:Y:S01]  /*1f20*/  STG.E desc[UR6][R8.64+0x4], R5 ;  /* 0x0000040508007986 */ /* 0x0001e2000c101906 */
[----:B------:R-:W-:Y:S05]  /*1f30*/  BRA `(.L_x_105) ;  /* 0x0000000000047947 */ /* 0x000fea0003800000 */
.L_x_104:
[----:B------:R2:W-:Y:S02]  /*1f40*/  STG.E desc[UR6][R8.64+0x4], RZ ;  /* 0x000004ff08007986 */ /* 0x0005e4000c101906 */
.L_x_105:
[----:B------:R-:W-:Y:S05]  /*1f50*/  BSYNC.RECONVERGENT B0 ;  /* 0x0000000000007941 */ /* 0x000fea0003800200 */
.L_x_103:
[----:B0-----:R-:W-:Y:S01]  /*1f60*/  VIADD R5, R7, 0x2 ;  /* 0x0000000207057836 */ /* 0x001fe20000000000 */
[----:B------:R-:W-:Y:S04]  /*1f70*/  BSSY.RECONVERGENT B0, `(.L_x_106) ;  /* 0x0000008000007945 */ /* 0x000fe80003800200 */
[----:B------:R-:W-:-:S13]  /*1f80*/  ISETP.GT.AND P0, PT, R5, R4, PT ;  /* 0x000000040500720c */ /* 0x000fda0003f04270 */
[----:B------:R-:W-:Y:S05]  /*1f90*/  @P0 BRA `(.L_x_107) ;  /* 0x0000000000100947 */ /* 0x000fea0003800000 */
[----:B------:R-:W3:Y:S02]  /*1fa0*/  LDG.E R5, desc[UR6][R8.64+0x8] ;  /* 0x0000080608057981 */ /* 0x000ee4000c1e1900 */
[----:B---3--:R-:W-:-:S05]  /*1fb0*/  FMUL R5, R0, R5 ;  /* 0x0000000500057220 */ /* 0x008fca0000400000 */
[----:B------:R0:W-:Y:S01]  /*1fc0*/  STG.E desc[UR6][R8.64+0x8], R5 ;  /* 0x0000080508007986 */ /* 0x0001e2000c101906 */
[----:B------:R-:W-:Y:S05]  /*1fd0*/  BRA `(.L_x_108) ;  /* 0x0000000000047947 */ /* 0x000fea0003800000 */
.L_x_107:
[----:B------:R3:W-:Y:S02]  /*1fe0*/  STG.E desc[UR6][R8.64+0x8], RZ ;  /* 0x000008ff08007986 */ /* 0x0007e4000c101906 */
.L_x_108:
[----:B------:R-:W-:Y:S05]  /*1ff0*/  BSYNC.RECONVERGENT B0 ;  /* 0x0000000000007941 */ /* 0x000fea0003800200 */
.L_x_106:
[----:B0-----:R-:W-:Y:S01]  /*2000*/  VIADD R5, R7, 0x3 ;  /* 0x0000000307057836 */ /* 0x001fe20000000000 */
[----:B------:R-:W-:Y:S04]  /*2010*/  BSSY.RECONVERGENT B0, `(.L_x_109) ;  /* 0x0000008000007945 */ /* 0x000fe80003800200 */
[----:B------:R-:W-:-:S13]  /*2020*/  ISETP.GT.AND P0, PT, R5, R4, PT ;  /* 0x000000040500720c */ /* 0x000fda0003f04270 */
[----:B------:R-:W-:Y:S05]  /*2030*/  @P0 BRA `(.L_x_110) ;  /* 0x0000000000100947 */ /* 0x000fea0003800000 */
[----:B------:R-:W4:Y:S02]  /*2040*/  LDG.E R5, desc[UR6][R8.64+0xc] ;  /* 0x00000c0608057981 */ /* 0x000f24000c1e1900 */
[----:B----4-:R-:W-:-:S05]  /*2050*/  FMUL R5, R0, R5 ;  /* 0x0000000500057220 */ /* 0x010fca0000400000 */
[----:B------:R0:W-:Y:S01]  /*2060*/  STG.E desc[UR6][R8.64+0xc], R5 ;  /* 0x00000c0508007986 */ /* 0x0001e2000c101906 */
[----:B------:R-:W-:Y:S05]  /*2070*/  BRA `(.L_x_111) ;  /* 0x0000000000047947 */ /* 0x000fea0003800000 */
.L_x_110:
[----:B------:R4:W-:Y:S02]  /*2080*/  STG.E desc[UR6][R8.64+0xc], RZ ;  /* 0x00000cff08007986 */ /* 0x0009e4000c101906 */
.L_x_111:
[----:B------:R-:W-:Y:S05]  /*2090*/  BSYNC.RECONVERGENT B0 ;  /* 0x0000000000007941 */ /* 0x000fea0003800200 */
.L_x_109:
[----:B------:R-:W-:-:S07]  /*20a0*/  VIADD R7, R7, 0x4 ;  /* 0x0000000407077836 */ /* 0x000fce0000000000 */
.L_x_99:
[----:B------:R-:W-:-:S13]  /*20b0*/  ISETP.NE.AND P0, PT, R6, RZ, PT ;  /* 0x000000ff0600720c */ /* 0x000fda0003f05270 */
[----:B------:R-:W-:Y:S05]  /*20c0*/  @!P0 EXIT ;  /* 0x000000000000894d */ /* 0x000fea0003800000 */
[----:B------:R-:W-:-:S13]  /*20d0*/  ISETP.NE.AND P0, PT, R6, 0x1, PT ;  /* 0x000000010600780c */ /* 0x000fda0003f05270 */
[----:B------:R-:W-:Y:S05]  /*20e0*/  @!P0 BRA `(.L_x_112) ;  /* 0x0000000000508947 */ /* 0x000fea0003800000 */
[C---:B------:R-:W-:Y:S01]  /*20f0*/  ISETP.GT.AND P0, PT, R7.reuse, R4, PT ;  /* 0x000000040700720c */ /* 0x040fe20003f04270 */
[----:B------:R-:W-:Y:S01]  /*2100*/  BSSY.RECONVERGENT B0, `(.L_x_113) ;  /* 0x0000008000007945 */ /* 0x000fe20003800200 */
[----:B01234-:R-:W-:-:S11]  /*2110*/  IMAD.WIDE.U32 R8, R7, 0x4, R2 ;  /* 0x0000000407087825 */ /* 0x01ffd600078e0002 */
[----:B------:R-:W-:Y:S05]  /*2120*/  @P0 BRA `(.L_x_114) ;  /* 0x0000000000100947 */ /* 0x000fea0003800000 */
[----:B------:R-:W2:Y:S02]  /*2130*/  LDG.E R5, desc[UR6][R8.64] ;  /* 0x0000000608057981 */ /* 0x000ea4000c1e1900 */
[----:B--2---:R-:W-:-:S05]  /*2140*/  FMUL R5, R0, R5 ;  /* 0x0000000500057220 */ /* 0x004fca0000400000 */
[----:B------:R1:W-:Y:S01]  /*2150*/  STG.E desc[UR6][R8.64], R5 ;  /* 0x0000000508007986 */ /* 0x0003e2000c101906 */
[----:B------:R-:W-:Y:S05]  /*2160*/  BRA `(.L_x_115) ;  /* 0x0000000000047947 */ /* 0x000fea0003800000 */
.L_x_114:
[----:B------:R0:W-:Y:S02]  /*2170*/  STG.E desc[UR6][R8.64], RZ ;  /* 0x000000ff08007986 */ /* 0x0001e4000c101906 */
.L_x_115:
[----:B------:R-:W-:Y:S05]  /*2180*/  BSYNC.RECONVERGENT B0 ;  /* 0x0000000000007941 */ /* 0x000fea0003800200 */
.L_x_113:
[----:B------:R-:W-:Y:S01]  /*2190*/  ISETP.GE.AND P0, PT, R7, R4, PT ;  /* 0x000000040700720c */ /* 0x000fe20003f06270 */
[----:B------:R-:W-:-:S12]  /*21a0*/  BSSY.RECONVERGENT B0, `(.L_x_116) ;  /* 0x0000007000007945 */ /* 0x000fd80003800200 */
[----:B------:R-:W-:Y:S05]  /*21b0*/  @P0 BRA `(.L_x_117) ;  /* 0x0000000000100947 */ /* 0x000fea0003800000 */
[----:B-1----:R-:W2:Y:S02]  /*21c0*/  LDG.E R5, desc[UR6][R8.64+0x4] ;  /* 0x0000040608057981 */ /* 0x002ea4000c1e1900 */
[----:B--2---:R-:W-:-:S05]  /*21d0*/  FMUL R5, R0, R5 ;  /* 0x0000000500057220 */ /* 0x004fca0000400000 */
[----:B------:R1:W-:Y:S01]  /*21e0*/  STG.E desc[UR6][R8.64+0x4], R5 ;  /* 0x0000040508007986 */ /* 0x0003e2000c101906 */
[----:B------:R-:W-:Y:S05]  /*21f0*/  BRA `(.L_x_118) ;  /* 0x0000000000047947 */ /* 0x000fea0003800000 */
.L_x_117:
[----:B------:R2:W-:Y:S02]  /*2200*/  STG.E desc[UR6][R8.64+0x4], RZ ;  /* 0x000004ff08007986 */ /* 0x0005e4000c101906 */
.L_x_118:
[----:B------:R-:W-:Y:S05]  /*2210*/  BSYNC.RECONVERGENT B0 ;  /* 0x0000000000007941 */ /* 0x000fea0003800200 */
.L_x_116:
[----:B------:R-:W-:-:S07]  /*2220*/  VIADD R7, R7, 0x2 ;  /* 0x0000000207077836 */ /* 0x000fce0000000000 */
.L_x_112:
[----:B01----:R-:W-:-:S04]  /*2230*/  LOP3.LUT R5, R11, 0x1, RZ, 0xc0, !PT ;  /* 0x000000010b057812 */ /* 0x003fc800078ec0ff */
[----:B------:R-:W-:-:S13]  /*2240*/  ISETP.NE.U32.AND P0, PT, R5, 0x1, PT ;  /* 0x000000010500780c */ /* 0x000fda0003f05070 */
[----:B------:R-:W-:Y:S05]  /*2250*/  @P0 EXIT ;  /* 0x000000000000094d */ /* 0x000fea0003800000 */
[----:B------:R-:W-:-:S13]  /*2260*/  ISETP.GT.AND P0, PT, R7, R4, PT ;  /* 0x000000040700720c */ /* 0x000fda0003f04270 */
[----:B------:R-:W-:Y:S05]  /*2270*/  @P0 BRA `(.L_x_119) ;  /* 0x0000000000140947 */ /* 0x000fea0003800000 */
[----:B------:R-:W-:-:S05]  /*2280*/  IMAD.WIDE.U32 R2, R7, 0x4, R2 ;  /* 0x0000000407027825 */ /* 0x000fca00078e0002 */
[----:B------:R-:W5:Y:S02]  /*2290*/  LDG.E R5, desc[UR6][R2.64] ;  /* 0x0000000602057981 */ /* 0x000f64000c1e1900 */
[----:B-----5:R-:W-:-:S05]  /*22a0*/  FMUL R5, R0, R5 ;  /* 0x0000000500057220 */ /* 0x020fca0000400000 */
[----:B------:R-:W-:Y:S01]  /*22b0*/  STG.E desc[UR6][R2.64], R5 ;  /* 0x0000000502007986 */ /* 0x000fe2000c101906 */
[----:B------:R-:W-:Y:S05]  /*22c0*/  EXIT ;  /* 0x000000000000794d */ /* 0x000fea0003800000 */
.L_x_119:
[----:B------:R-:W-:-:S05]  /*22d0*/  IMAD.WIDE.U32 R2, R7, 0x4, R2 ;  /* 0x0000000407027825 */ /* 0x000fca00078e0002 */
[----:B------:R-:W-:Y:S01]  /*22e0*/  STG.E desc[UR6][R2.64], RZ ;  /* 0x000000ff02007986 */ /* 0x000fe2000c101906 */
[----:B------:R-:W-:Y:S05]  /*22f0*/  EXIT ;  /* 0x000000000000794d */ /* 0x000fea0003800000 */
        .weak           $__internal_1_$__cuda_sm20_rcp_rn_f32_slowpath
        .type           $__internal_1_$__cuda_sm20_rcp_rn_f32_slowpath,@function
        .size           $__internal_1_$__cuda_sm20_rcp_rn_f32_slowpath,(.L_x_139 - $__internal_1_$__cuda_sm20_rcp_rn_f32_slowpath)
$__internal_1_$__cuda_sm20_rcp_rn_f32_slowpath:
[----:B------:R-:W-:Y:S01]  /*2300*/  IMAD.SHL.U32 R2, R0, 0x2, RZ ;  /* 0x0000000200027824 */ /* 0x000fe200078e00ff */
[----:B------:R-:W-:Y:S04]  /*2310*/  BSSY.RECONVERGENT B1, `(.L_x_120) ;  /* 0x0000030000017945 */ /* 0x000fe80003800200 */
[----:B------:R-:W-:-:S04]  /*2320*/  SHF.R.U32.HI R9, RZ, 0x18, R2 ;  /* 0x00000018ff097819 */ /* 0x000fc80000011602 */
[----:B------:R-:W-:-:S13]  /*2330*/  ISETP.NE.U32.AND P0, PT, R9, RZ, PT ;  /* 0x000000ff0900720c */ /* 0x000fda0003f05070 */
[----:B------:R-:W-:Y:S05]  /*2340*/  @P0 BRA `(.L_x_121) ;  /* 0x0000000000280947 */ /* 0x000fea0003800000 */
[----:B------:R-:W-:-:S05]  /*2350*/  IMAD.SHL.U32 R2, R0, 0x2, RZ ;  /* 0x0000000200027824 */ /* 0x000fca00078e00ff */
        /* <DEDUP_REMOVED lines=9> */
.L_x_121:
[----:B------:R-:W-:-:S05]  /*23f0*/  VIADD R11, R9, 0xffffff03 ;  /* 0xffffff03090b7836 */ /* 0x000fca0000000000 */
[----:B------:R-:W-:-:S13]  /*2400*/  ISETP.GT.U32.AND P0, PT, R11, 0x1, PT ;  /* 0x000000010b00780c */ /* 0x000fda0003f04070 */
[----:B------:R-:W-:Y:S05]  /*2410*/  @P0 BRA `(.L_x_123) ;  /* 0x0000000000780947 */ /* 0x000fea0003800000 */
[----:B------:R-:W-:Y:S01]  /*2420*/  LOP3.LUT R2, R0, 0x7fffff, RZ, 0xc0, !PT ;  /* 0x007fffff00027812 */ /* 0x000fe200078ec0ff */
[----:B------:R-:W-:-:S03]  /*2430*/  IMAD.MOV.U32 R12, RZ, RZ, 0x3 ;  /* 0x00000003ff0c7424 */ /* 0x000fc600078e00ff */
[----:B------:R-:W-:Y:S02]  /*2440*/  LOP3.LUT R2, R2, 0x3f800000, RZ, 0xfc, !PT ;  /* 0x3f80000002027812 */ /* 0x000fe400078efcff */
[----:B------:R-:W-:Y:S02]  /*2450*/  SHF.L.U32 R12, R12, R11, RZ ;  /* 0x0000000b0c0c7219 */ /* 0x000fe400000006ff */
[----:B------:R-:W0:Y:S02]  /*2460*/  MUFU.RCP R3, R2 ;  /* 0x0000000200037308 */ /* 0x000e240000001000 */
        /* <DEDUP_REMOVED lines=8> */
[----:B------:R-:W-:-:S03]  /*24f0*/  LOP3.LUT R12, R12, R3, RZ, 0xc0, !PT ;  /* 0x000000030c0c7212 */ /* 0x000fc600078ec0ff */
[----:B------:R-:W-:Y:S01]  /*2500*/  IMAD.MOV R2, RZ, RZ, -R7 ;  /* 0x000000ffff027224 */ /* 0x000fe200078e0a07 */
[----:B------:R-:W-:-:S04]  /*2510*/  SHF.R.U32.HI R12, RZ, R11, R12 ;  /* 0x0000000bff0c7219 */ /* 0x000fc8000001160c */
[----:B------:R-:W-:Y:S02]  /*2520*/  LOP3.LUT P1, RZ, R2, R11, R3, 0xf8, !PT ;  /* 0x0000000b02ff7212 */ /* 0x000fe4000782f803 */
[C---:B------:R-:W-:Y:S02]  /*2530*/  LOP3.LUT P0, RZ, R12.reuse, 0x1, RZ, 0xc0, !PT ;  /* 0x000000010cff7812 */ /* 0x040fe4000780c0ff */
[----:B------:R-:W-:-:S04]  /*2540*/  LOP3.LUT P2, RZ, R12, 0x2, RZ, 0xc0, !PT ;  /* 0x000000020cff7812 */ /* 0x000fc8000784c0ff */
[----:B------:R-:W-:Y:S02]  /*2550*/  PLOP3.LUT P0, PT, P0, P1, P2, 0xe0, 0x0 ;  /* 0x000000000000781c */ /* 0x000fe40000703c20 */
[----:B------:R-:W-:Y:S02]  /*2560*/  LOP3.LUT P1, RZ, R0, 0x7fffff, RZ, 0xc0, !PT ;  /* 0x007fffff00ff7812 */ /* 0x000fe4000782c0ff */
[----:B------:R-:W-:-:S05]  /*2570*/  SEL R2, RZ, 0x1, !P0 ;  /* 0x00000001ff027807 */ /* 0x000fca0004000000 */
[----:B------:R-:W-:-:S05]  /*2580*/  IMAD.MOV R2, RZ, RZ, -R2 ;  /* 0x000000ffff027224 */ /* 0x000fca00078e0a02 */
[----:B------:R-:W-:Y:S01]  /*2590*/  ISETP.GE.AND P0, PT, R2, RZ, PT ;  /* 0x000000ff0200720c */ /* 0x000fe20003f06270 */
[----:B------:R-:W-:-:S05]  /*25a0*/  VIADD R2, R9, 0xffffff04 ;  /* 0xffffff0409027836 */ /* 0x000fca0000000000 */
[----:B------:R-:W-:-:S07]  /*25b0*/  SHF.R.U32.HI R3, RZ, R2, R3 ;  /* 0x00000002ff037219 */ /* 0x000fce0000011603 */
[----:B------:R-:W-:-:S04]  /*25c0*/  @!P0 VIADD R3, R3, 0x1 ;  /* 0x0000000103038836 */ /* 0x000fc80000000000 */
[----:B------:R-:W-:-:S05]  /*25d0*/  @!P1 IMAD.SHL.U32 R3, R3, 0x2, RZ ;  /* 0x0000000203039824 */ /* 0x000fca00078e00ff */
[----:B------:R-:W-:Y:S01]  /*25e0*/  LOP3.LUT R3, R3, 0x80000000, R0, 0xf8, !PT ;  /* 0x8000000003037812 */ /* 0x000fe200078ef800 */
[----:B------:R-:W-:Y:S06]  /*25f0*/  BRA `(.L_x_122) ;  /* 0x0000000000047947 */ /* 0x000fec0003800000 */
.L_x_123:
[----:B------:R0:W1:Y:S02]  /*2600*/  MUFU.RCP R3, R0 ;  /* 0x0000000000037308 */ /* 0x0000640000001000 */
.L_x_122:
[----:B------:R-:W-:Y:S05]  /*2610*/  BSYNC.RECONVERGENT B1 ;  /* 0x0000000000017941 */ /* 0x000fea0003800200 */
.L_x_120:
[----:B------:R-:W-:-:S04]  /*2620*/  IMAD.MOV.U32 R9, RZ, RZ, 0x0 ;  /* 0x00000000ff097424 */ /* 0x000fc800078e00ff */
[----:B01----:R-:W-:Y:S05]  /*2630*/  RET.REL.NODEC R8 `(_Z25attention_softmax_kernel1PfS_iii) ;  /* 0xffffffd808707950 */ /* 0x003fea0003c3ffff */
.L_x_124:
        /* <DEDUP_REMOVED lines=12> */
.L_x_139:


//--------------------- .text._Z27attention_query_key_kernel1PfS_iiii --------------------------
	.section	.text._Z27attention_query_key_kernel1PfS_iiii,"ax",@progbits
	.align	128
        .global         _Z27attention_query_key_kernel1PfS_iiii
        .type           _Z27attention_query_key_kernel1PfS_iiii,@function
        .size           _Z27attention_query_key_kernel1PfS_iiii,(.L_x_141 - _Z27attention_query_key_kernel1PfS_iiii)
        .other          _Z27attention_query_key_kernel1PfS_iiii,@"STO_CUDA_ENTRY STV_DEFAULT"
_Z27attention_query_key_kernel1PfS_iiii:
.text._Z27attention_query_key_kernel1PfS_iiii:
[----:B------:R-:W-:Y:S01]  /*0000*/  LDC R1, c[0x0][0x37c] ;  /* 0x0000df00ff017b82 */ /* 0x000fe20000000800 */
[----:B------:R-:W0:Y:S07]  /*0010*/  S2R R7, SR_TID.X ;  /* 0x0000000000077919 */ /* 0x000e2e0000002100 */
[----:B------:R-:W1:Y:S08]  /*0020*/  LDC.64 R2, c[0x0][0x390] ;  /* 0x0000e400ff027b82 */ /* 0x000e700000000a00 */
[----:B------:R-:W0:Y:S08]  /*0030*/  S2UR UR4, SR_CTAID.X ;  /* 0x00000000000479c3 */ /* 0x000e300000002500 */
[----:B------:R-:W0:Y:S08]  /*0040*/  LDC R4, c[0x0][0x360] ;  /* 0x0000d800ff047b82 */ /* 0x000e300000000800 */
[----:B------:R-:W2:Y:S01]  /*0050*/  LDC R0, c[0x0][0x39c] ;  /* 0x0000e700ff007b82 */ /* 0x000ea20000000800 */
[----:B-1----:R-:W-:-:S04]  /*0060*/  IMAD R2, R3, R2, RZ ;  /* 0x0000000203027224 */ /* 0x002fc800078e02ff */
[----:B------:R-:W-:Y:S02]  /*0070*/  IMAD R5, R2, R3, RZ ;  /* 0x0000000302057224 */ /* 0x000fe400078e02ff */
[----:B0-----:R-:W-:Y:S02]  /*0080*/  IMAD R2, R4, UR4, R7 ;  /* 0x0000000404027c24 */ /* 0x001fe4000f8e0207 */
[----:B--2---:R-:W-:-:S05]  /*0090*/  IMAD R5, R5, R0, RZ ;  /* 0x0000000005057224 */ /* 0x004fca00078e02ff */
[----:B------:R-:W-:-:S13]  /*00a0*/  ISETP.GE.AND P0, PT, R2, R5, PT ;  /* 0x000000050200720c */ /* 0x000fda0003f06270 */
[----:B------:R-:W-:Y:S05]  /*00b0*/  @P0 EXIT ;  /* 0x000000000000094d */ /* 0x000fea0003800000 */
[----:B------:R-:W-:-:S04]  /*00c0*/  IABS R11, R3 ;  /* 0x00000003000b7213 */ /* 0x000fc80000000000 */
[----:B------:R-:W0:Y:S08]  /*00d0*/  I2F.RP R7, R11 ;  /* 0x0000000b00077306 */ /* 0x000e300000209400 */
[----:B0-----:R-:W0:Y:S02]  /*00e0*/  MUFU.RCP R7, R7 ;  /* 0x0000000700077308 */ /* 0x001e240000001000 */
[----:B0-----:R-:W-:-:S06]  /*00f0*/  VIADD R4, R7, 0xffffffe ;  /* 0x0ffffffe07047836 */ /* 0x001fcc0000000000 */
[----:B------:R0:W1:Y:S02]  /*0100*/  F2I.FTZ.U32.TRUNC.NTZ R5, R4 ;  /* 0x0000000400057305 */ /* 0x000064000021f000 */
[----:B0-----:R-:W-:Y:S02]  /*0110*/  IMAD.MOV.U32 R4, RZ, RZ, RZ ;  /* 0x000000ffff047224 */ /* 0x001fe400078e00ff */
[----:B-1----:R-:W-:-:S04]  /*0120*/  IMAD.MOV R6, RZ, RZ, -R5 ;  /* 0x000000ffff067224 */ /* 0x002fc800078e0a05 */
[----:B------:R-:W-:Y:S01]  /*0130*/  IMAD R9, R6, R11, RZ ;  /* 0x0000000b06097224 */ /* 0x000fe200078e02ff */
[----:B------:R-:W-:-:S03]  /*0140*/  IABS R6, R2 ;  /* 0x0000000200067213 */ /* 0x000fc60000000000 */
[----:B------:R-:W-:Y:S01]  /*0150*/  IMAD.HI.U32 R5, R5, R9, R4 ;  /* 0x0000000905057227 */ /* 0x000fe200078e0004 */
[-C--:B------:R-:W-:Y:S02]  /*0160*/  LOP3.LUT R4, R2, R3.reuse, RZ, 0x3c, !PT ;  /* 0x0000000302047212 */ /* 0x080fe400078e3cff */
[----:B------:R-:W-:Y:S02]  /*0170*/  LOP3.LUT R9, RZ, R3, RZ, 0x33, !PT ;  /* 0x00000003ff097212 */ /* 0x000fe400078e33ff */
[----:B------:R-:W-:Y:S01]  /*0180*/  ISETP.GE.AND P2, PT, R4, RZ, PT ;  /* 0x000000ff0400720c */ /* 0x000fe20003f46270 */
[----:B------:R-:W-:-:S04]  /*0190*/  IMAD.HI.U32 R8, R5, R6, RZ ;  /* 0x0000000605087227 */ /* 0x000fc800078e00ff */
[----:B------:R-:W-:-:S04]  /*01a0*/  IMAD.MOV R7, RZ, RZ, -R8 ;  /* 0x000000ffff077224 */ /* 0x000fc800078e0a08 */
[----:B------:R-:W-:-:S05]  /*01b0*/  IMAD R7, R11, R7, R6 ;  /* 0x000000070b077224 */ /* 0x000fca00078e0206 */
[----:B------:R-:W-:-:S13]  /*01c0*/  ISETP.GT.U32.AND P1, PT, R11, R7, PT ;  /* 0x000000070b00720c */ /* 0x000fda0003f24070 */
[----:B------:R-:W-:Y:S01]  /*01d0*/  @!P1 IADD3 R7, PT, PT, R7, -R11, RZ ;  /* 0x8000000b07079210 */ /* 0x000fe20007ffe0ff */
[----:B------:R-:W-:-:S03]  /*01e0*/  @!P1 VIADD R8, R8, 0x1 ;  /* 0x0000000108089836 */ /* 0x000fc60000000000 */
[----:B------:R-:W-:-:S13]  /*01f0*/  ISETP.GE.U32.AND P0, PT, R7, R11, PT ;  /* 0x0000000b0700720c */ /* 0x000fda0003f06070 */
[----:B------:R-:W-:Y:S01]  /*0200*/  @P0 VIADD R8, R8, 0x1 ;  /* 0x0000000108080836 */ /* 0x000fe20000000000 */
[----:B------:R-:W-:-:S03]  /*0210*/  ISETP.NE.AND P0, PT, R3, RZ, PT ;  /* 0x000000ff0300720c */ /* 0x000fc60003f05270 */
[----:B------:R-:W-:-:S05]  /*0220*/  @!P2 IMAD.MOV R8, RZ, RZ, -R8 ;  /* 0x000000ffff08a224 */ /* 0x000fca00078e0a08 */
[----:B------:R-:W-:-:S04]  /*0230*/  SEL R8, R9, R8, !P0 ;  /* 0x0000000809087207 */ /* 0x000fc80004000000 */
[----:B------:R-:W-:Y:S01]  /*0240*/  IABS R4, R8 ;  /* 0x0000000800047213 */ /* 0x000fe20000000000 */
[----:B------:R-:W-:Y:S01]  /*0250*/  IMAD.MOV R7, RZ, RZ, -R8 ;  /* 0x000000ffff077224 */ /* 0x000fe200078e0a08 */
[----:B------:R-:W-:-:S03]  /*0260*/  ISETP.GE.AND P2, PT, R8, RZ, PT ;  /* 0x000000ff0800720c */ /* 0x000fc60003f46270 */
[----:B------:R-:W-:-:S04]  /*0270*/  IMAD.HI.U32 R5, R5, R4, RZ ;  /* 0x0000000405057227 */ /* 0x000fc800078e00ff */
[----:B------:R-:W-:Y:S02]  /*0280*/  IMAD.MOV R5, RZ, RZ, -R5 ;  /* 0x000000ffff057224 */ /* 0x000fe400078e0a05 */
[----:B------:R-:W-:Y:S02]  /*0290*/  IMAD R7, R3, R7, R2 ;  /* 0x0000000703077224 */ /* 0x000fe400078e0202 */
[----:B------:R-:W-:-:S05]  /*02a0*/  IMAD R4, R11, R5, R4 ;  /* 0x000000050b047224 */ /* 0x000fca00078e0204 */
[----:B------:R-:W-:-:S13]  /*02b0*/  ISETP.GT.U32.AND P1, PT, R11, R4, PT ;  /* 0x000000040b00720c */ /* 0x000fda0003f24070 */
[----:B------:R-:W-:-:S04]  /*02c0*/  @!P1 IADD3 R4, PT, PT, R4, -R11, RZ ;  /* 0x8000000b04049210 */ /* 0x000fc80007ffe0ff */
[----:B------:R-:W-:-:S13]  /*02d0*/  ISETP.GT.U32.AND P1, PT, R11, R4, PT ;  /* 0x000000040b00720c */ /* 0x000fda0003f24070 */
[----:B------:R-:W-:-:S04]  /*02e0*/  @!P1 IMAD.IADD R4, R4, 0x1, -R11 ;  /* 0x0000000104049824 */ /* 0x000fc800078e0a0b */
[----:B------:R-:W-:-:S05]  /*02f0*/  @!P2 IMAD.MOV R4, RZ, RZ, -R4 ;  /* 0x000000ffff04a224 */ /* 0x000fca00078e0a04 */
[----:B------:R-:W-:-:S04]  /*0300*/  SEL R10, R9, R4, !P0 ;  /* 0x00000004090a7207 */ /* 0x000fc80004000000 */
[----:B------:R-:W-:-:S13]  /*0310*/  ISETP.GT.AND P0, PT, R7, R10, PT ;  /* 0x0000000a0700720c */ /* 0x000fda0003f04270 */
[----:B------:R-:W-:Y:S05]  /*0320*/  @P0 EXIT ;  /* 0x000000000000094d */ /* 0x000fea0003800000 */
[----:B------:R-:W-:Y:S01]  /*0330*/  IMAD R11, R3, R3, RZ ;  /* 0x00000003030b7224 */ /* 0x000fe200078e02ff */
[-C--:B------:R-:W-:Y:S01]  /*0340*/  IABS R12, R0.reuse ;  /* 0x00000000000c7213 */ /* 0x080fe20000000000 */
[----:B------:R-:W0:Y:S02]  /*0350*/  LDCU.64 UR4, c[0x0][0x358] ;  /* 0x00006b00ff0477ac */ /* 0x000e240008000a00 */
[----:B------:R-:W-:Y:S01]  /*0360*/  IMAD R13, R11, R0, RZ ;  /* 0x000000000b0d7224 */ /* 0x000fe200078e02ff */
[----:B------:R-:W-:Y:S01]  /*0370*/  IABS R8, R11 ;  /* 0x0000000b00087213 */ /* 0x000fe20000000000 */
[----:B------:R-:W-:Y:S03]  /*0380*/  I2F.RP R17, R12 ;  /* 0x0000000c00117306 */ /* 0x000fe60000209400 */
[----:B------:R-:W-:-:S05]  /*0390*/  IABS R14, R13 ;  /* 0x0000000d000e7213 */ /* 0x000fca0000000000 */
[----:B------:R-:W1:Y:S08]  /*03a0*/  I2F.RP R9, R8 ;  /* 0x0000000800097306 */ /* 0x000e700000209400 */
[----:B------:R-:W2:Y:S08]  /*03b0*/  I2F.RP R18, R14 ;  /* 0x0000000e00127306 */ /* 0x000eb00000209400 */
[----:B-1----:R-:W1:Y:S08]  /*03c0*/  MUFU.RCP R9, R9 ;  /* 0x0000000900097308 */ /* 0x002e700000001000 */
[----:B------:R-:W-:Y:S08]  /*03d0*/  MUFU.RCP R17, R17 ;  /* 0x0000001100117308 */ /* 0x000ff00000001000 */
[----:B--2---:R-:W2:Y:S01]  /*03e0*/  MUFU.RCP R18, R18 ;  /* 0x0000001200127308 */ /* 0x004ea20000001000 */
[----:B-1----:R-:W-:-:S07]  /*03f0*/  VIADD R4, R9, 0xffffffe ;  /* 0x0ffffffe09047836 */ /* 0x002fce0000000000 */
[----:B------:R1:W3:Y:S02]  /*0400*/  F2I.FTZ.U32.TRUNC.NTZ R5, R4 ;  /* 0x0000000400057305 */ /* 0x0002e4000021f000 */
[----:B-1----:R-:W-:Y:S01]  /*0410*/  IMAD.MOV.U32 R4, RZ, RZ, RZ ;  /* 0x000000ffff047224 */ /* 0x002fe200078e00ff */
[----:B--2---:R-:W-:Y:S02]  /*0420*/  IADD3 R19, PT, PT, R18, 0xffffffe, RZ ;  /* 0x0ffffffe12137810 */ /* 0x004fe40007ffe0ff */
[----:B---3--:R-:W-:-:S05]  /*0430*/  IADD3 R15, PT, PT, RZ, -R5, RZ ;  /* 0x80000005ff0f7210 */ /* 0x008fca0007ffe0ff */
[----:B------:R-:W-:Y:S01]  /*0440*/  IMAD R9, R15, R8, RZ ;  /* 0x000000080f097224 */ /* 0x000fe200078e02ff */
[----:B------:R-:W-:-:S03]  /*0450*/  IABS R15, R11 ;  /* 0x0000000b000f7213 */ /* 0x000fc60000000000 */
[----:B------:R-:W-:Y:S01]  /*0460*/  IMAD.HI.U32 R5, R5, R9, R4 ;  /* 0x0000000905057227 */ /* 0x000fe200078e0004 */
[----:B------:R-:W-:-:S03]  /*0470*/  LOP3.LUT R4, R2, R11, RZ, 0x3c, !PT ;  /* 0x0000000b02047212 */ /* 0x000fc600078e3cff */
[----:B------:R-:W-:Y:S01]  /*0480*/  IMAD.MOV R9, RZ, RZ, -R15 ;  /* 0x000000ffff097224 */ /* 0x000fe200078e0a0f */
[----:B------:R-:W-:Y:S01]  /*0490*/  ISETP.GE.AND P2, PT, R4, RZ, PT ;  /* 0x000000ff0400720c */ /* 0x000fe20003f46270 */
[----:B------:R-:W-:Y:S01]  /*04a0*/  IMAD.HI.U32 R16, R5, R6, RZ ;  /* 0x0000000605107227 */ /* 0x000fe200078e00ff */
[----:B------:R-:W1:Y:S03]  /*04b0*/  LDC R15, c[0x0][0x398] ;  /* 0x0000e600ff0f7b82 */ /* 0x000e660000000800 */
[----:B------:R-:W-:Y:S02]  /*04c0*/  IMAD R9, R16, R9, R6 ;  /* 0x0000000910097224 */ /* 0x000fe400078e0206 */
[----:B------:R-:W-:Y:S02]  /*04d0*/  VIADD R5, R17, 0xffffffe ;  /* 0x0ffffffe11057836 */ /* 0x000fe40000000000 */
[----:B------:R-:W-:Y:S01]  /*04e0*/  IMAD.MOV.U32 R4, RZ, RZ, RZ ;  /* 0x000000ffff047224 */ /* 0x000fe200078e00ff */
[----:B------:R-:W-:-:S03]  /*04f0*/  ISETP.GT.U32.AND P1, PT, R8, R9, PT ;  /* 0x000000090800720c */ /* 0x000fc60003f24070 */
[----:B------:R-:W2:Y:S10]  /*0500*/  F2I.FTZ.U32.TRUNC.NTZ R5, R5 ;  /* 0x0000000500057305 */ /* 0x000eb4000021f000 */
[----:B------:R-:W-:-:S02]  /*0510*/  @!P1 IMAD.IADD R9, R9, 0x1, -R8 ;  /* 0x0000000109099824 */ /* 0x000fc400078e0a08 */
[----:B------:R-:W-:Y:S01]  /*0520*/  @!P1 VIADD R16, R16, 0x1 ;  /* 0x0000000110109836 */ /* 0x000fe20000000000 */
[----:B------:R-:W-:Y:S02]  /*0530*/  ISETP.NE.AND P1, PT, R11, RZ, PT ;  /* 0x000000ff0b00720c */ /* 0x000fe40003f25270 */
[----:B------:R-:W-:Y:S01]  /*0540*/  ISETP.GE.U32.AND P0, PT, R9, R8, PT ;  /* 0x000000080900720c */ /* 0x000fe20003f06070 */
[----:B--2---:R-:W-:Y:S01]  /*0550*/  IMAD.MOV R17, RZ, RZ, -R5 ;  /* 0x000000ffff117224 */ /* 0x004fe200078e0a05 */
[----:B------:R-:W2:Y:S01]  /*0560*/  F2I.FTZ.U32.TRUNC.NTZ R9, R19 ;  /* 0x0000001300097305 */ /* 0x000ea2000021f000 */
[----:B------:R-:W-:Y:S01]  /*0570*/  IMAD.MOV.U32 R8, RZ, RZ, RZ ;  /* 0x000000ffff087224 */ /* 0x000fe200078e00ff */
[----:B-1----:R-:W-:Y:S01]  /*0580*/  IABS R18, R15 ;  /* 0x0000000f00127213 */ /* 0x002fe20000000000 */
[----:B------:R-:W-:-:S04]  /*0590*/  IMAD R17, R17, R12, RZ ;  /* 0x0000000c11117224 */ /* 0x000fc800078e02ff */
[----:B------:R-:W-:-:S04]  /*05a0*/  IMAD.HI.U32 R4, R5, R17, R4 ;  /* 0x0000001105047227 */ /* 0x000fc800078e0004 */
[----:B------:R-:W-:Y:S02]  /*05b0*/  @P0 VIADD R16, R16, 0x1 ;  /* 0x0000000110100836 */ /* 0x000fe40000000000 */
[----:B--2---:R-:W-:-:S03]  /*05c0*/  IMAD.MOV R19, RZ, RZ, -R9 ;  /* 0x000000ffff137224 */ /* 0x004fc600078e0a09 */
[----:B------:R-:W-:Y:S02]  /*05d0*/  @!P2 IADD3 R16, PT, PT, -R16, RZ, RZ ;  /* 0x000000ff1010a210 */ /* 0x000fe40007ffe1ff */
[----:B------:R-:W-:Y:S01]  /*05e0*/  @!P1 LOP3.LUT R16, RZ, R11, RZ, 0x33, !PT ;  /* 0x0000000bff109212 */ /* 0x000fe200078e33ff */
[----:B------:R-:W-:Y:S01]  /*05f0*/  IMAD R5, R19, R14, RZ ;  /* 0x0000000e13057224 */ /* 0x000fe200078e02ff */
[----:B------:R-:W-:Y:S01]  /*0600*/  IABS R11, R13 ;  /* 0x0000000d000b7213 */ /* 0x000fe20000000000 */
[----:B------:R-:W-:Y:S01]  /*0610*/  IMAD.MOV.U32 R19, RZ, RZ, R18 ;  /* 0x000000ffff137224 */ /* 0x000fe200078e0012 */
[----:B------:R-:W-:Y:S01]  /*0620*/  IABS R17, R16 ;  /* 0x0000001000117213 */ /* 0x000fe20000000000 */
[----:B------:R-:W-:Y:S01]  /*0630*/  IMAD.HI.U32 R9, R9, R5, R8 ;  /* 0x0000000509097227 */ /* 0x000fe200078e0008 */
[----:B------:R-:W-:Y:S02]  /*0640*/  LOP3.LUT R8, R15, R0, RZ, 0x3c, !PT ;  /* 0x000000000f087212 */ /* 0x000fe400078e3cff */
[----:B------:R-:W-:Y:S01]  /*0650*/  ISETP.GE.AND P4, PT, R16, RZ, PT ;  /* 0x000000ff1000720c */ /* 0x000fe20003f86270 */
[----:B------:R-:W-:Y:S01]  /*0660*/  IMAD.HI.U32 R5, R4, R17, RZ ;  /* 0x0000001104057227 */ /* 0x000fe200078e00ff */
[----:B------:R-:W-:-:S03]  /*0670*/  ISETP.GE.AND P5, PT, R8, RZ, PT ;  /* 0x000000ff0800720c */ /* 0x000fc60003fa6270 */
[----:B------:R-:W-:Y:S01]  /*0680*/  IMAD.MOV R11, RZ, RZ, -R11 ;  /* 0x000000ffff0b7224 */ /* 0x000fe200078e0a0b */
[----:B------:R-:W-:Y:S01]  /*0690*/  IADD3 R5, PT, PT, -R5, RZ, RZ ;  /* 0x000000ff05057210 */ /* 0x000fe20007ffe1ff */
[----:B------:R-:W-:-:S04]  /*06a0*/  IMAD.HI.U32 R9, R9, R6, RZ ;  /* 0x0000000609097227 */ /* 0x000fc800078e00ff */
[----:B------:R-:W-:-:S04]  /*06b0*/  IMAD.HI.U32 R4, R4, R19, RZ ;  /* 0x0000001304047227 */ /* 0x000fc800078e00ff */
[----:B------:R-:W-:Y:S02]  /*06c0*/  IMAD R11, R9, R11, R6 ;  /* 0x0000000b090b7224 */ /* 0x000fe400078e0206 */
[----:B------:R-:W-:Y:S02]  /*06d0*/  IMAD.MOV R6, RZ, RZ, -R4 ;  /* 0x000000ffff067224 */ /* 0x000fe400078e0a04 */
[----:B------:R-:W-:Y:S01]  /*06e0*/  IMAD R5, R12, R5, R17 ;  /* 0x000000050c057224 */ /* 0x000fe200078e0211 */
[----:B------:R-:W-:Y:S01]  /*06f0*/  ISETP.GT.U32.AND P3, PT, R14, R11, PT ;  /* 0x0000000b0e00720c */ /* 0x000fe20003f64070 */
[----:B------:R-:W-:Y:S01]  /*0700*/  IMAD R17, R12, R6, R19 ;  /* 0x000000060c117224 */ /* 0x000fe200078e0213 */
[----:B------:R-:W-:Y:S02]  /*0710*/  LOP3.LUT R6, R2, R13, RZ, 0x3c, !PT ;  /* 0x0000000d02067212 */ /* 0x000fe400078e3cff */
[C---:B------:R-:W-:Y:S02]  /*0720*/  ISETP.GT.U32.AND P1, PT, R12.reuse, R5, PT ;  /* 0x000000050c00720c */ /* 0x040fe40003f24070 */
[----:B------:R-:W-:-:S07]  /*0730*/  ISETP.GT.U32.AND P0, PT, R12, R17, PT ;  /* 0x000000110c00720c */ /* 0x000fce0003f04070 */
[----:B------:R-:W-:Y:S01]  /*0740*/  @!P3 IMAD.IADD R11, R11, 0x1, -R14 ;  /* 0x000000010b0bb824 */ /* 0x000fe200078e0a0e */
[----:B------:R-:W-:Y:S02]  /*0750*/  @!P3 IADD3 R9, PT, PT, R9, 0x1, RZ ;  /* 0x000000010909b810 */ /* 0x000fe40007ffe0ff */
[----:B------:R-:W-:Y:S01]  /*0760*/  ISETP.GE.AND P3, PT, R6, RZ, PT ;  /* 0x000000ff0600720c */ /* 0x000fe20003f66270 */
[--C-:B------:R-:W-:Y:S01]  /*0770*/  @!P1 IMAD.IADD R5, R5, 0x1, -R12.reuse ;  /* 0x0000000105059824 */ /* 0x100fe200078e0a0c */
[----:B------:R-:W-:Y:S01]  /*0780*/  ISETP.GE.U32.AND P6, PT, R11, R14, PT ;  /* 0x0000000e0b00720c */ /* 0x000fe20003fc6070 */
[----:B------:R-:W-:Y:S02]  /*0790*/  @!P0 IMAD.IADD R17, R17, 0x1, -R12 ;  /* 0x0000000111118824 */ /* 0x000fe400078e0a0c */
[----:B------:R-:W-:Y:S01]  /*07a0*/  @!P0 VIADD R4, R4, 0x1 ;  /* 0x0000000104048836 */ /* 0x000fe20000000000 */
[----:B------:R-:W-:Y:S02]  /*07b0*/  ISETP.GT.U32.AND P1, PT, R12, R5, PT ;  /* 0x000000050c00720c */ /* 0x000fe40003f24070 */
[----:B------:R-:W-:-:S02]  /*07c0*/  ISETP.GE.U32.AND P2, PT, R17, R12, PT ;  /* 0x0000000c1100720c */ /* 0x000fc40003f46070 */
[----:B------:R-:W-:Y:S02]  /*07d0*/  ISETP.NE.AND P0, PT, R0, RZ, PT ;  /* 0x000000ff0000720c */ /* 0x000fe40003f05270 */
[----:B------:R-:W-:-:S03]  /*07e0*/  LOP3.LUT R0, RZ, R0, RZ, 0x33, !PT ;  /* 0x00000000ff007212 */ /* 0x000fc600078e33ff */
[----:B------:R-:W-:Y:S01]  /*07f0*/  @P6 VIADD R9, R9, 0x1 ;  /* 0x0000000109096836 */ /* 0x000fe20000000000 */
[----:B------:R-:W-:-:S03]  /*0800*/  ISETP.NE.AND P6, PT, R13, RZ, PT ;  /* 0x000000ff0d00720c */ /* 0x000fc60003fc5270 */
[----:B------:R-:W-:Y:S01]  /*0810*/  @!P1 IMAD.IADD R5, R5, 0x1, -R12 ;  /* 0x0000000105059824 */ /* 0x000fe200078e0a0c */
[----:B------:R-:W-:Y:S01]  /*0820*/  MOV R6, R9 ;  /* 0x0000000900067202 */ /* 0x000fe20000000f00 */
[----:B------:R-:W-:Y:S02]  /*0830*/  @P2 VIADD R4, R4, 0x1 ;  /* 0x0000000104042836 */ /* 0x000fe40000000000 */
[----:B------:R-:W-:Y:S02]  /*0840*/  @!P4 IMAD.MOV R5, RZ, RZ, -R5 ;  /* 0x000000ffff05c224 */ /* 0x000fe400078e0a05 */
[----:B------:R-:W-:Y:S02]  /*0850*/  IMAD.MOV.U32 R9, RZ, RZ, R4 ;  /* 0x000000ffff097224 */ /* 0x000fe400078e0004 */
[----:B------:R-:W-:Y:S01]  /*0860*/  IMAD R4, R15, 0x3, RZ ;  /* 0x000000030f047824 */ /* 0x000fe200078e02ff */
[----:B------:R-:W-:Y:S01]  /*0870*/  SEL R5, R0, R5, !P0 ;  /* 0x0000000500057207 */ /* 0x000fe20004000000 */
[----:B------:R-:W-:-:S02]  /*0880*/  @!P5 IMAD.MOV R9, RZ, RZ, -R9 ;  /* 0x000000ffff09d224 */ /* 0x000fc400078e0a09 */
[----:B------:R-:W-:Y:S01]  /*0890*/  @!P3 IMAD.MOV R6, RZ, RZ, -R6 ;  /* 0x000000ffff06b224 */ /* 0x000fe200078e0a06 */
[----:B------:R-:W-:Y:S01]  /*08a0*/  @!P6 LOP3.LUT R6, RZ, R13, RZ, 0x33, !PT ;  /* 0x0000000dff06e212 */ /* 0x000fe200078e33ff */
[----:B------:R-:W-:Y:S01]  /*08b0*/  IMAD R3, R4, R3, RZ ;  /* 0x0000000304037224 */ /* 0x000fe200078e02ff */
[----:B------:R-:W-:Y:S02]  /*08c0*/  SEL R0, R0, R9, !P0 ;  /* 0x0000000900007207 */ /* 0x000fe40004000000 */
[----:B------:R-:W-:Y:S01]  /*08d0*/  CS2R R12, SRZ ;  /* 0x00000000000c7805 */ /* 0x000fe2000001ff00 */
[----:B------:R-:W-:Y:S01]  /*08e0*/  IMAD R6, R6, R3, RZ ;  /* 0x0000000306067224 */ /* 0x000fe200078e02ff */
[----:B------:R-:W-:Y:S01]  /*08f0*/  ISETP.GE.AND P0, PT, R0, 0x1, PT ;  /* 0x000000010000780c */ /* 0x000fe20003f06270 */
[----:B------:R-:W-:Y:S02]  /*0900*/  IMAD R3, R10, R4, RZ ;  /* 0x000000040a037224 */ /* 0x000fe400078e02ff */
[----:B------:R-:W-:Y:S01]  /*0910*/  IMAD R10, R5, R0, RZ ;  /* 0x00000000050a7224 */ /* 0x000fe200078e02ff */
[----:B------:R-:W-:Y:S01]  /*0920*/  SHF.R.S32.HI R5, RZ, 0x1f, R6 ;  /* 0x0000001fff057819 */ /* 0x000fe20000011406 */
[----:B------:R-:W-:Y:S01]  /*0930*/  IMAD R4, R7, R4, RZ ;  /* 0x0000000407047224 */ /* 0x000fe200078e02ff */
[----:B------:R-:W-:-:S02]  /*0940*/  SHF.R.S32.HI R8, RZ, 0x1f, R3 ;  /* 0x0000001fff087819 */ /* 0x000fc40000011403 */
[----:B------:R-:W-:Y:S02]  /*0950*/  IADD3 R3, P1, P2, R10, R6, R3 ;  /* 0x000000060a037210 */ /* 0x000fe40007a3e003 */
[----:B------:R-:W-:-:S04]  /*0960*/  SHF.R.S32.HI R9, RZ, 0x1f, R10 ;  /* 0x0000001fff097819 */ /* 0x000fc8000001140a */
[----:B------:R-:W-:Y:S01]  /*0970*/  IADD3.X R8, PT, PT, R9, R5, R8, P1, P2 ;  /* 0x0000000509087210 */ /* 0x000fe20000fe4408 */
[----:B0-----:R-:W-:Y:S06]  /*0980*/  @!P0 BRA `(.L_x_125) ;  /* 0x0000000400d48947 */ /* 0x001fec0003800000 */
[----:B------:R-:W-:Y:S01]  /*0990*/  ISETP.GE.U32.AND P1, PT, R0, 0x8, PT ;  /* 0x000000080000780c */ /* 0x000fe20003f26070 */
[----:B------:R-:W-:Y:S01]  /*09a0*/  IMAD.MOV.U32 R12, RZ, RZ, RZ ;  /* 0x000000ffff0c7224 */ /* 0x000fe200078e00ff */
[--C-:B------:R-:W-:Y:S02]  /*09b0*/  IADD3 R11, P0, P2, R6, R4, R15.reuse ;  /* 0x00000004060b7210 */ /* 0x100fe40007a1e00f */
[----:B------:R-:W-:Y:S02]  /*09c0*/  SHF.R.S32.HI R15, RZ, 0x1f, R15 ;  /* 0x0000001fff0f7819 */ /* 0x000fe4000001140f */
[----:B------:R-:W-:Y:S02]  /*09d0*/  SHF.R.S32.HI R4, RZ, 0x1f, R4 ;  /* 0x0000001fff047819 */ /* 0x000fe40000011404 */
[----:B------:R-:W-:Y:S02]  /*09e0*/  LOP3.LUT R24, R0, 0x7, RZ, 0xc0, !PT ;  /* 0x0000000700187812 */ /* 0x000fe400078ec0ff */
[----:B------:R-:W-:-:S02]  /*09f0*/  IADD3.X R4, PT, PT, R5, R4, R15, P0, P2 ;  /* 0x0000000405047210 */ /* 0x000fc400007e440f */
[----:B------:R-:W-:Y:S01]  /*0a00*/  IADD3 R11, P2, PT, R10, R11, RZ ;  /* 0x0000000b0a0b7210 */ /* 0x000fe20007f5e0ff */
[----:B------:R-:W-:Y:S01]  /*0a10*/  IMAD.MOV.U32 R10, RZ, RZ, RZ ;  /* 0x000000ffff0a7224 */ /* 0x000fe200078e00ff */
[----:B------:R-:W-:Y:S02]  /*0a20*/  ISETP.NE.AND P0, PT, R24, RZ, PT ;  /* 0x000000ff1800720c */ /* 0x000fe40003f05270 */
[----:B------:R-:W-:Y:S01]  /*0a30*/  IADD3.X R9, PT, PT, R9, R4, RZ, P2, !PT ;  /* 0x0000000409097210 */ /* 0x000fe200017fe4ff */
[----:B------:R-:W-:Y:S10]  /*0a40*/  @!P1 BRA `(.L_x_126) ;  /* 0x0000000000b49947 */ /* 0x000ff40003800000 */
[----:B------:R-:W0:Y:S01]  /*0a50*/  LDCU.64 UR6, c[0x0][0x388] ;  /* 0x00007100ff0677ac */ /* 0x000e220008000a00 */
[----:B------:R-:W-:Y:S01]  /*0a60*/  LOP3.LUT R10, R0, 0x7ffffff8, RZ, 0xc0, !PT ;  /* 0x7ffffff8000a7812 */ /* 0x000fe200078ec0ff */
[----:B------:R-:W-:-:S03]  /*0a70*/  IMAD.MOV.U32 R12, RZ, RZ, RZ ;  /* 0x000000ffff0c7224 */ /* 0x000fc600078e00ff */
[----:B------:R-:W-:Y:S02]  /*0a80*/  IADD3 R13, PT, PT, -R10, RZ, RZ ;  /* 0x000000ff0a0d7210 */ /* 0x000fe40007ffe1ff */
[----:B0-----:R-:W-:Y:S02]  /*0a90*/  LEA R15, P1, R3, UR6, 0x2 ;  /* 0x00000006030f7c11 */ /* 0x001fe4000f8210ff */
[----:B------:R-:W-:Y:S02]  /*0aa0*/  LEA R14, P3, R11, UR6, 0x2 ;  /* 0x000000060b0e7c11 */ /* 0x000fe4000f8610ff */
[----:B------:R-:W-:Y:S02]  /*0ab0*/  IADD3 R15, P2, PT, R15, 0x10, RZ ;  /* 0x000000100f0f7810 */ /* 0x000fe40007f5e0ff */
[----:B------:R-:W-:Y:S02]  /*0ac0*/  IADD3 R14, P4, PT, R14, 0x10, RZ ;  /* 0x000000100e0e7810 */ /* 0x000fe40007f9e0ff */
[----:B------:R-:W-:-:S02]  /*0ad0*/  LEA.HI.X R5, R3, UR7, R8, 0x2, P1 ;  /* 0x0000000703057c11 */ /* 0x000fc400088f1408 */
[----:B------:R-:W-:-:S03]  /*0ae0*/  LEA.HI.X R7, R11, UR7, R9, 0x2, P3 ;  /* 0x000000070b077c11 */ /* 0x000fc600098f1409 */
[----:B------:R-:W-:Y:S02]  /*0af0*/  IMAD.X R5, RZ, RZ, R5, P2 ;  /* 0x000000ffff057224 */ /* 0x000fe400010e0605 */
[----:B------:R-:W-:-:S07]  /*0b00*/  IMAD.X R7, RZ, RZ, R7, P4 ;  /* 0x000000ffff077224 */ /* 0x000fce00020e0607 */
.L_x_127:
[----:B------:R-:W-:Y:S01]  /*0b10*/  IMAD.MOV.U32 R4, RZ, RZ, R15 ;  /* 0x000000ffff047224 */ /* 0x000fe200078e000f */
[----:B------:R-:W-:-:S04]  /*0b20*/  MOV R6, R14 ;  /* 0x0000000e00067202 */ /* 0x000fc80000000f00 */
[----:B------:R-:W2:Y:S04]  /*0b30*/  LDG.E R21, desc[UR4][R4.64+-0x10] ;  /* 0xfffff00404157981 */ /* 0x000ea8000c1e1900 */
[----:B------:R-:W2:Y:S04]  /*0b40*/  LDG.E R20, desc[UR4][R6.64+-0x10] ;  /* 0xfffff00406147981 */ /* 0x000ea8000c1e1900 */
[----:B------:R-:W3:Y:S04]  /*0b50*/  LDG.E R23, desc[UR4][R4.64+-0xc] ;  /* 0xfffff40404177981 */ /* 0x000ee8000c1e1900 */
[----:B------:R-:W3:Y:S04]  /*0b60*/  LDG.E R22, desc[UR4][R6.64+-0xc] ;  /* 0xfffff40406167981 */ /* 0x000ee8000c1e1900 */
[----:B------:R-:W4:Y:S04]  /*0b70*/  LDG.E R14, desc[UR4][R4.64+-0x8] ;  /* 0xfffff804040e7981 */ /* 0x000f28000c1e1900 */
[----:B------:R-:W4:Y:S04]  /*0b80*/  LDG.E R15, desc[UR4][R6.64+-0x8] ;  /* 0xfffff804060f7981 */ /* 0x000f28000c1e1900 */
[----:B------:R-:W5:Y:S04]  /*0b90*/  LDG.E R16, desc[UR4][R4.64+-0x4] ;  /* 0xfffffc0404107981 */ /* 0x000f68000c1e1900 */
[----:B------:R-:W5:Y:S04]  /*0ba0*/  LDG.E R17, desc[UR4][R6.64+-0x4] ;  /* 0xfffffc0406117981 */ /* 0x000f68000c1e1900 */
[----:B------:R-:W5:Y:S04]  /*0bb0*/  LDG.E R18, desc[UR4][R4.64] ;  /* 0x0000000404127981 */ /* 0x000f68000c1e1900 */
[----:B------:R-:W5:Y:S04]  /*0bc0*/  LDG.E R19, desc[UR4][R6.64] ;  /* 0x0000000406137981 */ /* 0x000f68000c1e1900 */
[----:B------:R-:W5:Y:S01]  /*0bd0*/  LDG.E R25, desc[UR4][R4.64+0x8] ;  /* 0x0000080404197981 */ /* 0x000f62000c1e1900 */
[----:B--2---:R-:W-:-:S03]  /*0be0*/  FFMA R20, R21, R20, R12 ;  /* 0x0000001415147223 */ /* 0x004fc6000000000c */
[----:B------:R-:W2:Y:S04]  /*0bf0*/  LDG.E R12, desc[UR4][R4.64+0x4] ;  /* 0x00000404040c7981 */ /* 0x000ea8000c1e1900 */
[----:B------:R-:W2:Y:S01]  /*0c00*/  LDG.E R21, desc[UR4][R6.64+0x4] ;  /* 0x0000040406157981 */ /* 0x000ea2000c1e1900 */
[----:B---3--:R-:W-:-:S03]  /*0c10*/  FFMA R27, R23, R22, R20 ;  /* 0x00000016171b7223 */ /* 0x008fc60000000014 */
[----:B------:R-:W3:Y:S04]  /*0c20*/  LDG.E R20, desc[UR4][R6.64+0x8] ;  /* 0x0000080406147981 */ /* 0x000ee8000c1e1900 */
[----:B------:R-:W3:Y:S04]  /*0c30*/  LDG.E R22, desc[UR4][R4.64+0xc] ;  /* 0x00000c0404167981 */ /* 0x000ee8000c1e1900 */
[----:B------:R0:W3:Y:S01]  /*0c40*/  LDG.E R23, desc[UR4][R6.64+0xc] ;  /* 0x00000c0406177981 */ /* 0x0000e2000c1e1900 */
[----:B----4-:R-:W-:Y:S01]  /*0c50*/  FFMA R15, R14, R15, R27 ;  /* 0x0000000f0e0f7223 */ /* 0x010fe2000000001b */
[----:B------:R-:W-:-:S03]  /*0c60*/  VIADD R13, R13, 0x8 ;  /* 0x000000080d0d7836 */ /* 0x000fc60000000000 */
[----:B-----5:R-:W-:Y:S02]  /*0c70*/  FFMA R15, R16, R17, R15 ;  /* 0x00000011100f7223 */ /* 0x020fe4000000000f */
[----:B------:R-:W-:Y:S02]  /*0c80*/  ISETP.NE.AND P1, PT, R13, RZ, PT ;  /* 0x000000ff0d00720c */ /* 0x000fe40003f25270 */
[----:B------:R-:W-:Y:S01]  /*0c90*/  FFMA R15, R18, R19, R15 ;  /* 0x00000013120f7223 */ /* 0x000fe2000000000f */
[----:B------:R-:W-:-:S05]  /*0ca0*/  IADD3 R14, P3, PT, R6, 0x20, RZ ;  /* 0x00000020060e7810 */ /* 0x000fca0007f7e0ff */
[----:B0-----:R-:W-:Y:S02]  /*0cb0*/  IMAD.X R7, RZ, RZ, R7, P3 ;  /* 0x000000ffff077224 */ /* 0x001fe400018e0607 */
[----:B--2---:R-:W-:Y:S01]  /*0cc0*/  FFMA R12, R12, R21, R15 ;  /* 0x000000150c0c7223 */ /* 0x004fe2000000000f */
[----:B------:R-:W-:-:S03]  /*0cd0*/  IADD3 R15, P2, PT, R4, 0x20, RZ ;  /* 0x00000020040f7810 */ /* 0x000fc60007f5e0ff */
[----:B---3--:R-:W-:Y:S02]  /*0ce0*/  FFMA R25, R25, R20, R12 ;  /* 0x0000001419197223 */ /* 0x008fe4000000000c */
[----:B------:R-:W-:Y:S02]  /*0cf0*/  IMAD.X R5, RZ, RZ, R5, P2 ;  /* 0x000000ffff057224 */ /* 0x000fe400010e0605 */
[----:B------:R-:W-:Y:S01]  /*0d00*/  FFMA R12, R22, R23, R25 ;  /* 0x00000017160c7223 */ /* 0x000fe20000000019 */
[----:B------:R-:W-:Y:S06]  /*0d10*/  @P1 BRA `(.L_x_127) ;  /* 0xfffffffc007c1947 */ /* 0x000fec000383ffff */
.L_x_126:
[----:B------:R-:W-:Y:S05]  /*0d20*/  @!P0 BRA `(.L_x_128) ;  /* 0x0000000000e88947 */ /* 0x000fea0003800000 */
[----:B------:R-:W-:Y:S02]  /*0d30*/  ISETP.GE.U32.AND P0, PT, R24, 0x4, PT ;  /* 0x000000041800780c */ /* 0x000fe40003f06070 */
[----:B------:R-:W-:-:S04]  /*0d40*/  LOP3.LUT R21, R0, 0x3, RZ, 0xc0, !PT ;  /* 0x0000000300157812 */ /* 0x000fc800078ec0ff */
[----:B------:R-:W-:-:S07]  /*0d50*/  ISETP.NE.AND P1, PT, R21, RZ, PT ;  /* 0x000000ff1500720c */ /* 0x000fce0003f25270 */
[----:B------:R-:W-:Y:S06]  /*0d60*/  @!P0 BRA `(.L_x_129) ;  /* 0x0000000000588947 */ /* 0x000fec0003800000 */
[----:B------:R-:W0:Y:S01]  /*0d70*/  LDCU.64 UR6, c[0x0][0x388] ;  /* 0x00007100ff0677ac */ /* 0x000e220008000a00 */
[C---:B------:R-:W-:Y:S02]  /*0d80*/  IADD3 R5, P2, PT, R10.reuse, R11, RZ ;  /* 0x0000000b0a057210 */ /* 0x040fe40007f5e0ff */
[----:B------:R-:W-:-:S03]  /*0d90*/  IADD3 R7, P0, PT, R10, R3, RZ ;  /* 0x000000030a077210 */ /* 0x000fc60007f1e0ff */
[----:B------:R-:W-:Y:S01]  /*0da0*/  IMAD.X R14, RZ, RZ, R9, P2 ;  /* 0x000000ffff0e7224 */ /* 0x000fe200010e0609 */
[----:B------:R-:W-:Y:S02]  /*0db0*/  IADD3.X R16, PT, PT, RZ, R8, RZ, P0, !PT ;  /* 0x00000008ff107210 */ /* 0x000fe400007fe4ff */
[----:B0-----:R-:W-:Y:S02]  /*0dc0*/  LEA R6, P0, R7, UR6, 0x2 ;  /* 0x0000000607067c11 */ /* 0x001fe4000f8010ff */
[----:B------:R-:W-:Y:S02]  /*0dd0*/  LEA R4, P2, R5, UR6, 0x2 ;  /* 0x0000000605047c11 */ /* 0x000fe4000f8410ff */
[----:B------:R-:W-:Y:S02]  /*0de0*/  LEA.HI.X R7, R7, UR7, R16, 0x2, P0 ;  /* 0x0000000707077c11 */ /* 0x000fe400080f1410 */
[----:B------:R-:W-:-:S03]  /*0df0*/  LEA.HI.X R5, R5, UR7, R14, 0x2, P2 ;  /* 0x0000000705057c11 */ /* 0x000fc600090f140e */
[----:B------:R-:W2:Y:S04]  /*0e00*/  LDG.E R13, desc[UR4][R6.64] ;  /* 0x00000004060d7981 */ /* 0x000ea8000c1e1900 */
[----:B------:R-:W2:Y:S04]  /*0e10*/  LDG.E R14, desc[UR4][R4.64] ;  /* 0x00000004040e7981 */ /* 0x000ea8000c1e1900 */
[----:B------:R-:W3:Y:S04]  /*0e20*/  LDG.E R16, desc[UR4][R6.64+0x4] ;  /* 0x0000040406107981 */ /* 0x000ee8000c1e1900 */
[----:B------:R-:W3:Y:S04]  /*0e30*/  LDG.E R15, desc[UR4][R4.64+0x4] ;  /* 0x00000404040f7981 */ /* 0x000ee8000c1e1900 */
[----:B------:R-:W4:Y:S04]  /*0e40*/  LDG.E R18, desc[UR4][R6.64+0x8] ;  /* 0x0000080406127981 */ /* 0x000f28000c1e1900 */
[----:B------:R-:W4:Y:S04]  /*0e50*/  LDG.E R17, desc[UR4][R4.64+0x8] ;  /* 0x0000080404117981 */ /* 0x000f28000c1e1900 */
[----:B------:R-:W5:Y:S04]  /*0e60*/  LDG.E R20, desc[UR4][R6.64+0xc] ;  /* 0x00000c0406147981 */ /* 0x000f68000c1e1900 */
[----:B------:R-:W5:Y:S01]  /*0e70*/  LDG.E R19, desc[UR4][R4.64+0xc] ;  /* 0x00000c0404137981 */ /* 0x000f62000c1e1900 */
[----:B------:R-:W-:-:S02]  /*0e80*/  VIADD R10, R10, 0x4 ;  /* 0x000000040a0a7836 */ /* 0x000fc40000000000 */
[----:B--2---:R-:W-:-:S04]  /*0e90*/  FFMA R13, R13, R14, R12 ;  /* 0x0000000e0d0d7223 */ /* 0x004fc8000000000c */
[----:B---3--:R-:W-:-:S04]  /*0ea0*/  FFMA R13, R16, R15, R13 ;  /* 0x0000000f100d7223 */ /* 0x008fc8000000000d */
[----:B----4-:R-:W-:-:S04]  /*0eb0*/  FFMA R13, R18, R17, R13 ;  /* 0x00000011120d7223 */ /* 0x010fc8000000000d */
[----:B-----5:R-:W-:-:S07]  /*0ec0*/  FFMA R12, R20, R19, R13 ;  /* 0x00000013140c7223 */ /* 0x020fce000000000d */
.L_x_129:
[----:B------:R-:W-:Y:S05]  /*0ed0*/  @!P1 BRA `(.L_x_128) ;  /* 0x00000000007c9947 */ /* 0x000fea0003800000 */
[----:B------:R-:W-:Y:S02]  /*0ee0*/  LOP3.LUT R4, R0, 0x1, RZ, 0xc0, !PT ;  /* 0x0000000100047812 */ /* 0x000fe400078ec0ff */
[----:B------:R-:W-:Y:S02]  /*0ef0*/  ISETP.NE.AND P1, PT, R21, 0x1, PT ;  /* 0x000000011500780c */ /* 0x000fe40003f25270 */
[----:B------:R-:W-:-:S11]  /*0f00*/  ISETP.NE.U32.AND P0, PT, R4, 0x1, PT ;  /* 0x000000010400780c */ /* 0x000fd60003f05070 */
[----:B------:R-:W0:Y:S01]  /*0f10*/  @P1 LDC.64 R6, c[0x0][0x388] ;  /* 0x0000e200ff061b82 */ /* 0x000e220000000a00 */
[C---:B------:R-:W-:Y:S02]  /*0f20*/  @P1 IADD3 R15, P4, PT, R10.reuse, R3, RZ ;  /* 0x000000030a0f1210 */ /* 0x040fe40007f9e0ff */
[C---:B------:R-:W-:Y:S01]  /*0f30*/  @P1 IADD3 R17, P5, PT, R10.reuse, R11, RZ ;  /* 0x0000000b0a111210 */ /* 0x040fe20007fbe0ff */
[----:B------:R-:W-:Y:S01]  /*0f40*/  @P1 VIADD R10, R10, 0x2 ;  /* 0x000000020a0a1836 */ /* 0x000fe20000000000 */
[----:B------:R-:W-:-:S03]  /*0f50*/  @P1 IADD3.X R16, PT, PT, RZ, R8, RZ, P4, !PT ;  /* 0x00000008ff101210 */ /* 0x000fc600027fe4ff */
[----:B------:R-:W1:Y:S01]  /*0f60*/  @!P0 LDC.64 R4, c[0x0][0x388] ;  /* 0x0000e200ff048b82 */ /* 0x000e620000000a00 */
[C---:B------:R-:W-:Y:S01]  /*0f70*/  @!P0 IADD3 R13, P3, PT, R10.reuse, R3, RZ ;  /* 0x000000030a0d8210 */ /* 0x040fe20007f7e0ff */
[----:B------:R-:W-:Y:S01]  /*0f80*/  @P1 IMAD.X R18, RZ, RZ, R9, P5 ;  /* 0x000000ffff121224 */ /* 0x000fe200028e0609 */
[----:B------:R-:W-:-:S03]  /*0f90*/  @!P0 IADD3 R3, P2, PT, R10, R11, RZ ;  /* 0x0000000b0a038210 */ /* 0x000fc60007f5e0ff */
[----:B------:R-:W-:Y:S01]  /*0fa0*/  @!P0 IMAD.X R8, RZ, RZ, R8, P3 ;  /* 0x000000ffff088224 */ /* 0x000fe200018e0608 */
[-C--:B0-----:R-:W-:Y:S02]  /*0fb0*/  @P1 LEA R10, P4, R15, R6.reuse, 0x2 ;  /* 0x000000060f0a1211 */ /* 0x081fe400078810ff */
[----:B------:R-:W-:Y:S02]  /*0fc0*/  @P1 LEA R6, P5, R17, R6, 0x2 ;  /* 0x0000000611061211 */ /* 0x000fe400078a10ff */
[-C--:B------:R-:W-:Y:S02]  /*0fd0*/  @P1 LEA.HI.X R11, R15, R7.reuse, R16, 0x2, P4 ;  /* 0x000000070f0b1211 */ /* 0x080fe400020f1410 */
[----:B------:R-:W-:Y:S02]  /*0fe0*/  @P1 LEA.HI.X R7, R17, R7, R18, 0x2, P5 ;  /* 0x0000000711071211 */ /* 0x000fe400028f1412 */
[----:B-1----:R-:W-:-:S04]  /*0ff0*/  @!P0 LEA R14, P3, R13, R4, 0x2 ;  /* 0x000000040d0e8211 */ /* 0x002fc800078610ff */
[-C--:B------:R-:W-:Y:S01]  /*1000*/  @!P0 LEA.HI.X R15, R13, R5.reuse, R8, 0x2, P3 ;  /* 0x000000050d0f8211 */ /* 0x080fe200018f1408 */
[----:B------:R-:W-:Y:S01]  /*1010*/  @!P0 IMAD.X R8, RZ, RZ, R9, P2 ;  /* 0x000000ffff088224 */ /* 0x000fe200010e0609 */
[C---:B------:R-:W-:Y:S01]  /*1020*/  @!P0 LEA R4, P2, R3.reuse, R4, 0x2 ;  /* 0x0000000403048211 */ /* 0x040fe200078410ff */
[----:B------:R-:W2:Y:S04]  /*1030*/  @P1 LDG.E R9, desc[UR4][R10.64] ;  /* 0x000000040a091981 */ /* 0x000ea8000c1e1900 */
[----:B------:R-:W2:Y:S01]  /*1040*/  @P1 LDG.E R13, desc[UR4][R6.64] ;  /* 0x00000004060d1981 */ /* 0x000ea2000c1e1900 */
[----:B------:R-:W-:-:S03]  /*1050*/  @!P0 LEA.HI.X R5, R3, R5, R8, 0x2, P2 ;  /* 0x0000000503058211 */ /* 0x000fc600010f1408 */
[----:B------:R-:W3:Y:S04]  /*1060*/  @P1 LDG.E R8, desc[UR4][R10.64+0x4] ;  /* 0x000004040a081981 */ /* 0x000ee8000c1e1900 */
[----:B------:R-:W3:Y:S04]  /*1070*/  @P1 LDG.E R3, desc[UR4][R6.64+0x4] ;  /* 0x0000040406031981 */ /* 0x000ee8000c1e1900 */
[----:B------:R-:W4:Y:S04]  /*1080*/  @!P0 LDG.E R15, desc[UR4][R14.64] ;  /* 0x000000040e0f8981 */ /* 0x000f28000c1e1900 */
[----:B------:R-:W4:Y:S01]  /*1090*/  @!P0 LDG.E R4, desc[UR4][R4.64] ;  /* 0x0000000404048981 */ /* 0x000f22000c1e1900 */
[----:B--2---:R-:W-:-:S04]  /*10a0*/  @P1 FFMA R9, R9, R13, R12 ;  /* 0x0000000d09091223 */ /* 0x004fc8000000000c */
[----:B---3--:R-:W-:-:S04]  /*10b0*/  @P1 FFMA R12, R8, R3, R9 ;  /* 0x00000003080c1223 */ /* 0x008fc80000000009 */
[----:B----4-:R-:W-:-:S07]  /*10c0*/  @!P0 FFMA R12, R15, R4, R12 ;  /* 0x000000040f0c8223 */ /* 0x010fce000000000c */
.L_x_128:
[----:B------:R-:W0:Y:S02]  /*10d0*/  F2F.F64.F32 R12, R12 ;  /* 0x0000000c000c7310 */ /* 0x000e240000201800 */
.L_x_125:
[----:B------:R-:W-:-:S04]  /*10e0*/  I2FP.F32.S32 R3, R0 ;  /* 0x0000000000037245 */ /* 0x000fc80000201400 */
[----:B------:R-:W-:Y:S01]  /*10f0*/  IADD3 R4, PT, PT, R3, -0xd000000, RZ ;  /* 0xf300000003047810 */ /* 0x000fe20007ffe0ff */
[----:B------:R1:W2:Y:S03]  /*1100*/  MUFU.RSQ R0, R3 ;  /* 0x0000000300007308 */ /* 0x0002a60000001400 */
[----:B------:R-:W-:-:S13]  /*1110*/  ISETP.GT.U32.AND P0, PT, R4, 0x727fffff, PT ;  /* 0x727fffff0400780c */ /* 0x000fda0003f04070 */
[----:B-1----:R-:W-:Y:S05]  /*1120*/  @!P0 BRA `(.L_x_130) ;  /* 0x0000000000108947 */ /* 0x002fea0003800000 */
[----:B------:R-:W-:-:S07]  /*1130*/  MOV R6, 0x1150 ;  /* 0x0000115000067802 */ /* 0x000fce0000000f00 */
[----:B0-2---:R-:W-:Y:S05]  /*1140*/  CALL.REL.NOINC `($__internal_3_$__cuda_sm20_sqrt_rn_f32_slowpath) ;  /* 0x0000000400087944 */ /* 0x005fea0003c00000 */
[----:B------:R-:W-:Y:S01]  /*1150*/  IMAD.MOV.U32 R10, RZ, RZ, R3 ;  /* 0x000000ffff0a7224 */ /* 0x000fe200078e0003 */
[----:B------:R-:W-:Y:S06]  /*1160*/  BRA `(.L_x_131) ;  /* 0x0000000000107947 */ /* 0x000fec0003800000 */
.L_x_130:
[----:B--2---:R-:W-:Y:S01]  /*1170*/  FMUL.FTZ R10, R3, R0 ;  /* 0x00000000030a7220 */ /* 0x004fe20000410000 */
[----:B------:R-:W-:-:S03]  /*1180*/  FMUL.FTZ R0, R0, 0.5 ;  /* 0x3f00000000007820 */ /* 0x000fc60000410000 */
[----:B------:R-:W-:-:S04]  /*1190*/  FFMA R3, -R10, R10, R3 ;  /* 0x0000000a0a037223 */ /* 0x000fc80000000103 */
[----:B------:R-:W-:-:S07]  /*11a0*/  FFMA R10, R3, R0, R10 ;  /* 0x00000000030a7223 */ /* 0x000fce000000000a */
.L_x_131:
[----:B------:R-:W1:Y:S08]  /*11b0*/  F2F.F64.F32 R10, R10 ;  /* 0x0000000a000a7310 */ /* 0x000e700000201800 */
[----:B-1----:R-:W1:Y:S01]  /*11c0*/  MUFU.RCP64H R5, R11 ;  /* 0x0000000b00057308 */ /* 0x002e620000001800 */
[----:B------:R-:W-:-:S05]  /*11d0*/  VIADD R4, R11, 0x300402 ;  /* 0x003004020b047836 */ /* 0x000fca0000000000 */
[----:B------:R-:W-:Y:S01]  /*11e0*/  FSETP.GEU.AND P0, PT, |R4|, 5.8789094863358348022e-39, PT ;  /* 0x004004020400780b */ /* 0x000fe20003f0e200 */
[----:B-1----:R-:W-:-:S08]  /*11f0*/  DFMA R6, -R10, R4, 1 ;  /* 0x3ff000000a06742b */ /* 0x002fd00000000104 */
[----:B------:R-:W-:-:S08]  /*1200*/  DFMA R6, R6, R6, R6 ;  /* 0x000000060606722b */ /* 0x000fd00000000006 */
[----:B------:R-:W-:-:S08]  /*1210*/  DFMA R6, R4, R6, R4 ;  /* 0x000000060406722b */ /* 0x000fd00000000004 */
[----:B------:R-:W-:-:S08]  /*1220*/  DFMA R8, -R10, R6, 1 ;  /* 0x3ff000000a08742b */ /* 0x000fd00000000106 */
[----:B------:R-:W-:Y:S01]  /*1230*/  DFMA R6, R6, R8, R6 ;  /* 0x000000080606722b */ /* 0x000fe20000000006 */
[----:B------:R-:W-:Y:S10]  /*1240*/  @P0 BRA `(.L_x_132) ;  /* 0x0000000000100947 */ /* 0x000ff40003800000 */
[----:B------:R-:W-:-:S05]  /*1250*/  LOP3.LUT R0, R11, 0x7fffffff, RZ, 0xc0, !PT ;  /* 0x7fffffff0b007812 */ /* 0x000fca00078ec0ff */
[----:B------:R-:W-:Y:S01]  /*1260*/  VIADD R8, R0, 0xfff00000 ;  /* 0xfff0000000087836 */ /* 0x000fe20000000000 */
[----:B------:R-:W-:-:S07]  /*1270*/  MOV R0, 0x1290 ;  /* 0x0000129000007802 */ /* 0x000fce0000000f00 */
[----:B0-----:R-:W-:Y:S05]  /*1280*/  CALL.REL.NOINC `($__internal_2_$__cuda_sm20_dblrcp_rn_slowpath_v3) ;  /* 0x0000000000187944 */ /* 0x001fea0003c00000 */
.L_x_132:
[----:B------:R-:W1:Y:S01]  /*1290*/  LDC.64 R4, c[0x0][0x380] ;  /* 0x0000e000ff047b82 */ /* 0x000e620000000a00 */
[----:B0-----:R-:W-:-:S10]  /*12a0*/  DMUL R6, R6, R12 ;  /* 0x0000000c06067228 */ /* 0x001fd40000000000 */
[----:B------:R-:W0:Y:S01]  /*12b0*/  F2F.F32.F64 R7, R6 ;  /* 0x0000000600077310 */ /* 0x000e220000301000 */
[----:B-1----:R-:W-:-:S05]  /*12c0*/  IMAD.WIDE R2, R2, 0x4, R4 ;  /* 0x0000000402027825 */ /* 0x002fca00078e0204 */
[----:B0-----:R-:W-:Y:S01]  /*12d0*/  STG.E desc[UR4][R2.64], R7 ;  /* 0x0000000702007986 */ /* 0x001fe2000c101904 */
[----:B------:R-:W-:Y:S05]  /*12e0*/  EXIT ;  /* 0x000000000000794d */ /* 0x000fea0003800000 */
        .weak           $__internal_2_$__cuda_sm20_dblrcp_rn_slowpath_v3
        .type           $__internal_2_$__cuda_sm20_dblrcp_rn_slowpath_v3,@function
        .size           $__internal_2_$__cuda_sm20_dblrcp_rn_slowpath_v3,($__internal_3_$__cuda_sm20_sqrt_rn_f32_slowpath - $__internal_2_$__cuda_sm20_dblrcp_rn_slowpath_v3)
$__internal_2_$__cuda_sm20_dblrcp_rn_slowpath_v3:
[----:B------:R-:W-:Y:S01]  /*12f0*/  MOV R4, R10 ;  /* 0x0000000a00047202 */ /* 0x000fe20000000f00 */
[----:B------:R-:W-:-:S06]  /*1300*/  IMAD.MOV.U32 R5, RZ, RZ, R11 ;  /* 0x000000ffff057224 */ /* 0x000fcc00078e000b */
[----:B------:R-:W-:-:S14]  /*1310*/  DSETP.GTU.AND P0, PT, |R4|, +INF , PT ;  /* 0x7ff000000400742a */ /* 0x000fdc0003f0c200 */
[----:B------:R-:W-:Y:S05]  /*1320*/  @P0 BRA `(.L_x_133) ;  /* 0x00000000007c0947 */ /* 0x000fea0003800000 */
[----:B------:R-:W-:-:S05]  /*1330*/  LOP3.LUT R10, R11, 0x7fffffff, RZ, 0xc0, !PT ;  /* 0x7fffffff0b0a7812 */ /* 0x000fca00078ec0ff */
[----:B------:R-:W-:-:S05]  /*1340*/  VIADD R3, R10, 0xffffffff ;  /* 0xffffffff0a037836 */ /* 0x000fca0000000000 */
[----:B------:R-:W-:-:S13]  /*1350*/  ISETP.GE.U32.AND P0, PT, R3, 0x7fefffff, PT ;  /* 0x7fefffff0300780c */ /* 0x000fda0003f06070 */
[----:B------:R-:W-:Y:S01]  /*1360*/  @P0 LOP3.LUT R7, R5, 0x7ff00000, RZ, 0x3c, !PT ;  /* 0x7ff0000005070812 */ /* 0x000fe200078e3cff */
[----:B------:R-:W-:Y:S01]  /*1370*/  @P0 IMAD.MOV.U32 R6, RZ, RZ, RZ ;  /* 0x000000ffff060224 */ /* 0x000fe200078e00ff */
[----:B------:R-:W-:Y:S06]  /*1380*/  @P0 BRA `(.L_x_134) ;  /* 0x00000000006c0947 */ /* 0x000fec0003800000 */
[----:B------:R-:W-:-:S13]  /*1390*/  ISETP.GE.U32.AND P0, PT, R10, 0x1000001, PT ;  /* 0x010000010a00780c */ /* 0x000fda0003f06070 */
[----:B------:R-:W-:Y:S05]  /*13a0*/  @!P0 BRA `(.L_x_135) ;  /* 0x0000000000348947 */ /* 0x000fea0003800000 */
[----:B------:R-:W-:Y:S01]  /*13b0*/  IADD3 R7, PT, PT, R5, -0x3fe00000, RZ ;  /* 0xc020000005077810 */ /* 0x000fe20007ffe0ff */
[----:B------:R-:W-:-:S03]  /*13c0*/  IMAD.MOV.U32 R6, RZ, RZ, R4 ;  /* 0x000000ffff067224 */ /* 0x000fc600078e0004 */
[----:B------:R-:W0:Y:S03]  /*13d0*/  MUFU.RCP64H R9, R7 ;  /* 0x0000000700097308 */ /* 0x000e260000001800 */
[----:B0-----:R-:W-:-:S08]  /*13e0*/  DFMA R10, -R6, R8, 1 ;  /* 0x3ff00000060a742b */ /* 0x001fd00000000108 */
[----:B------:R-:W-:-:S08]  /*13f0*/  DFMA R10, R10, R10, R10 ;  /* 0x0000000a0a0a722b */ /* 0x000fd0000000000a */
[----:B------:R-:W-:-:S08]  /*1400*/  DFMA R10, R8, R10, R8 ;  /* 0x0000000a080a722b */ /* 0x000fd00000000008 */
[----:B------:R-:W-:-:S08]  /*1410*/  DFMA R8, -R6, R10, 1 ;  /* 0x3ff000000608742b */ /* 0x000fd0000000010a */
[----:B------:R-:W-:-:S08]  /*1420*/  DFMA R8, R10, R8, R10 ;  /* 0x000000080a08722b */ /* 0x000fd0000000000a */
[----:B------:R-:W-:-:S08]  /*1430*/  DMUL R8, R8, 2.2250738585072013831e-308 ;  /* 0x0010000008087828 */ /* 0x000fd00000000000 */
[----:B------:R-:W-:-:S08]  /*1440*/  DFMA R4, -R4, R8, 1 ;  /* 0x3ff000000404742b */ /* 0x000fd00000000108 */
[----:B------:R-:W-:-:S08]  /*1450*/  DFMA R4, R4, R4, R4 ;  /* 0x000000040404722b */ /* 0x000fd00000000004 */
[----:B------:R-:W-:Y:S01]  /*1460*/  DFMA R6, R8, R4, R8 ;  /* 0x000000040806722b */ /* 0x000fe20000000008 */
[----:B------:R-:W-:Y:S10]  /*1470*/  BRA `(.L_x_134) ;  /* 0x0000000000307947 */ /* 0x000ff40003800000 */
.L_x_135:
[----:B------:R-:W-:Y:S01]  /*1480*/  DMUL R4, R4, 8.11296384146066816958e+31 ;  /* 0x4690000004047828 */ /* 0x000fe20000000000 */
[----:B------:R-:W-:-:S05]  /*1490*/  IMAD.MOV.U32 R6, RZ, RZ, R8 ;  /* 0x000000ffff067224 */ /* 0x000fca00078e0008 */
[----:B------:R-:W0:Y:S02]  /*14a0*/  MUFU.RCP64H R7, R5 ;  /* 0x0000000500077308 */ /* 0x000e240000001800 */
[----:B0-----:R-:W-:-:S08]  /*14b0*/  DFMA R8, -R4, R6, 1 ;  /* 0x3ff000000408742b */ /* 0x001fd00000000106 */
[----:B------:R-:W-:-:S08]  /*14c0*/  DFMA R8, R8, R8, R8 ;  /* 0x000000080808722b */ /* 0x000fd00000000008 */
[----:B------:R-:W-:-:S08]  /*14d0*/  DFMA R8, R6, R8, R6 ;  /* 0x000000080608722b */ /* 0x000fd00000000006 */
[----:B------:R-:W-:-:S08]  /*14e0*/  DFMA R6, -R4, R8, 1 ;  /* 0x3ff000000406742b */ /* 0x000fd00000000108 */
[----:B------:R-:W-:-:S08]  /*14f0*/  DFMA R6, R8, R6, R8 ;  /* 0x000000060806722b */ /* 0x000fd00000000008 */
[----:B------:R-:W-:Y:S01]  /*1500*/  DMUL R6, R6, 8.11296384146066816958e+31 ;  /* 0x4690000006067828 */ /* 0x000fe20000000000 */
[----:B------:R-:W-:Y:S10]  /*1510*/  BRA `(.L_x_134) ;  /* 0x0000000000087947 */ /* 0x000ff40003800000 */
.L_x_133:
[----:B------:R-:W-:Y:S01]  /*1520*/  LOP3.LUT R7, R5, 0x80000, RZ, 0xfc, !PT ;  /* 0x0008000005077812 */ /* 0x000fe200078efcff */
[----:B------:R-:W-:-:S07]  /*1530*/  IMAD.MOV.U32 R6, RZ, RZ, R4 ;  /* 0x000000ffff067224 */ /* 0x000fce00078e0004 */
.L_x_134:
[----:B------:R-:W-:Y:S01]  /*1540*/  MOV R4, R0 ;  /* 0x0000000000047202 */ /* 0x000fe20000000f00 */
[----:B------:R-:W-:-:S04]  /*1550*/  IMAD.MOV.U32 R5, RZ, RZ, 0x0 ;  /* 0x00000000ff057424 */ /* 0x000fc800078e00ff */
[----:B------:R-:W-:Y:S05]  /*1560*/  RET.REL.NODEC R4 `(_Z27attention_query_key_kernel1PfS_iiii) ;  /* 0xffffffe804a47950 */ /* 0x000fea0003c3ffff */
        .weak           $__internal_3_$__cuda_sm20_sqrt_rn_f32_slowpath
        .type           $__internal_3_$__cuda_sm20_sqrt_rn_f32_slowpath,@function
        .size           $__internal_3_$__cuda_sm20_sqrt_rn_f32_slowpath,(.L_x_141 - $__internal_3_$__cuda_sm20_sqrt_rn_f32_slowpath)
$__internal_3_$__cuda_sm20_sqrt_rn_f32_slowpath:
[----:B------:R-:W-:-:S13]  /*1570*/  LOP3.LUT P0, RZ, R3, 0x7fffffff, RZ, 0xc0, !PT ;  /* 0x7fffffff03ff7812 */ /* 0x000fda000780c0ff */
[----:B------:R-:W-:Y:S05]  /*1580*/  @!P0 BRA `(.L_x_136) ;  /* 0x0000000000488947 */ /* 0x000fea0003800000 */
[----:B------:R-:W-:Y:S01]  /*1590*/  FSETP.GEU.FTZ.AND P0, PT, R3, RZ, PT ;  /* 0x000000ff0300720b */ /* 0x000fe20003f1e000 */
[----:B------:R-:W-:-:S12]  /*15a0*/  IMAD.MOV.U32 R0, RZ, RZ, R3 ;  /* 0x000000ffff007224 */ /* 0x000fd800078e0003 */
[----:B------:R-:W-:Y:S01]  /*15b0*/  @!P0 IMAD.MOV.U32 R3, RZ, RZ, 0x7fffffff ;  /* 0x7fffffffff038424 */ /* 0x000fe200078e00ff */
[----:B------:R-:W-:Y:S06]  /*15c0*/  @!P0 BRA `(.L_x_136) ;  /* 0x0000000000388947 */ /* 0x000fec0003800000 */
[----:B------:R-:W-:-:S13]  /*15d0*/  FSETP.GTU.FTZ.AND P0, PT, |R0|, +INF , PT ;  /* 0x7f8000000000780b */ /* 0x000fda0003f1c200 */
[----:B------:R-:W-:Y:S01]  /*15e0*/  @P0 FADD.FTZ R3, R0, 1 ;  /* 0x3f80000000030421 */ /* 0x000fe20000010000 */
[----:B------:R-:W-:Y:S06]  /*15f0*/  @P0 BRA `(.L_x_136) ;  /* 0x00000000002c0947 */ /* 0x000fec0003800000 */
[----:B------:R-:W-:-:S13]  /*1600*/  FSETP.NEU.FTZ.AND P0, PT, |R0|, +INF , PT ;  /* 0x7f8000000000780b */ /* 0x000fda0003f1d200 */
[----:B------:R-:W-:Y:S01]  /*1610*/  @!P0 MOV R3, R0 ;  /* 0x0000000000038202 */ /* 0x000fe20000000f00 */
[----:B------:R-:W-:Y:S06]  /*1620*/  @!P0 BRA `(.L_x_136) ;  /* 0x0000000000208947 */ /* 0x000fec0003800000 */
[----:B------:R-:W-:-:S04]  /*1630*/  FFMA R0, R0, 1.84467440737095516160e+19, RZ ;  /* 0x5f80000000007823 */ /* 0x000fc800000000ff */
[----:B------:R-:W0:Y:S02]  /*1640*/  MUFU.RSQ R3, R0 ;  /* 0x0000000000037308 */ /* 0x000e240000001400 */
[----:B0-----:R-:W-:Y:S01]  /*1650*/  FMUL.FTZ R5, R0, R3 ;  /* 0x0000000300057220 */ /* 0x001fe20000410000 */
[----:B------:R-:W-:-:S03]  /*1660*/  FMUL.FTZ R3, R3, 0.5 ;  /* 0x3f00000003037820 */ /* 0x000fc60000410000 */
[----:B------:R-:W-:-:S04]  /*1670*/  FADD.FTZ R4, -R5, -RZ ;  /* 0x800000ff05047221 */ /* 0x000fc80000010100 */
[----:B------:R-:W-:-:S04]  /*1680*/  FFMA R4, R5, R4, R0 ;  /* 0x0000000405047223 */ /* 0x000fc80000000000 */
[----:B------:R-:W-:-:S04]  /*1690*/  FFMA R3, R4, R3, R5 ;  /* 0x0000000304037223 */ /* 0x000fc80000000005 */
[----:B------:R-:W-:-:S07]  /*16a0*/  FMUL.FTZ R3, R3, 2.3283064365386962891e-10 ;  /* 0x2f80000003037820 */ /* 0x000fce0000410000 */
.L_x_136:
[----:B------:R-:W-:Y:S02]  /*16b0*/  IMAD.MOV.U32 R4, RZ, RZ, R6 ;  /* 0x000000ffff047224 */ /* 0x000fe400078e0006 */
[----:B------:R-:W-:-:S04]  /*16c0*/  IMAD.MOV.U32 R5, RZ, RZ, 0x0 ;  /* 0x00000000ff057424 */ /* 0x000fc800078e00ff */
[----:B------:R-:W-:Y:S05]  /*16d0*/  RET.REL.NODEC R4 `(_Z27attention_query_key_kernel1PfS_iiii) ;  /* 0xffffffe804487950 */ /* 0x000fea0003c3ffff */
.L_x_137:
        /* <DEDUP_REMOVED lines=10> */
.L_x_141:


//--------------------- .nv.shared._Z16unpermute_kernelPfS_iiii --------------------------
	.section	.nv.shared._Z16unpermute_kernelPfS_iiii,"aw",@nobits
	.sectionflags	@""
	.align	16
	.zero		1024


//--------------------- .nv.shared.reserved.0     --------------------------
	.section	.nv.shared.reserved.0,"aw",@nobits
	.weak		__nv_reservedSMEM_offset_0_alias
	.size		__nv_reservedSMEM_offset_0_alias, 0, 64
	.other		__nv_reservedSMEM_offset_0_alias,@"STO_CUDA_RESERVED_SHARED STV_DEFAULT"
__nv_reservedSMEM_offset_0_alias:
	.zero		0
	.zero		64


//--------------------- .nv.shared._Z14permute_kernelPfS_S_PKfiiii --------------------------
	.section	.nv.shared._Z14permute_kernelPfS_S_PKfiiii,"aw",@nobits
	.sectionflags	@""
	.align	16
	.zero		1024


//--------------------- .nv.shared._Z25attention_forward_kernel2PKfS0_S0_iiiiiifPfS1_S1_ --------------------------
	.section	.nv.shared._Z25attention_forward_kernel2PKfS0_S0_iiiiiifPfS1_S1_,"aw",@nobits
	.sectionflags	@""
	.align	16
	.zero		1024


//--------------------- .nv.shared._Z23attention_value_kernel1PfS_S_iiii --------------------------
	.section	.nv.shared._Z23attention_value_kernel1PfS_S_iiii,"aw",@nobits
	.sectionflags	@""
	.align	16
	.zero		1024


//--------------------- .nv.shared._Z25attention_softmax_kernel1PfS_iii --------------------------
	.section	.nv.shared._Z25attention_softmax_kernel1PfS_iii,"aw",@nobits
	.sectionflags	@""
	.align	16
	.zero		1024


//--------------------- .nv.shared._Z27attention_query_key_kernel1PfS_iiii --------------------------
	.section	.nv.shared._Z27attention_query_key_kernel1PfS_iiii,"aw",@nobits
	.sectionflags	@""
	.align	16
	.zero		1024


//--------------------- .nv.constant0._Z16unpermute_kernelPfS_iiii --------------------------
	.section	.nv.constant0._Z16unpermute_kernelPfS_iiii,"a",@progbits
	.sectionflags	@""
	.align	4
.nv.constant0._Z16unpermute_kernelPfS_iiii:
	.zero		928


//--------------------- .nv.constant0._Z14permute_kernelPfS_S_PKfiiii --------------------------
	.section	.nv.constant0._Z14permute_kernelPfS_S_PKfiiii,"a",@progbits
	.sectionflags	@""
	.align	4
.nv.constant0._Z14permute_kernelPfS_S_PKfiiii:
	.zero		944


//--------------------- .nv.constant0._Z25attention_forward_kernel2PKfS0_S0_iiiiiifPfS1_S1_ --------------------------
	.section	.nv.constant0._Z25attention_forward_kernel2PKfS0_S0_iiiiiifPfS1_S1_,"a",@progbits
	.sectionflags	@""
	.align	4
.nv.constant0._Z25attention_forward_kernel2PKfS0_S0_iiiiiifPfS1_S1_:
	.zero		976


//--------------------- .nv.constant0._Z23attention_value_kernel1PfS_S_iiii --------------------------
	.section	.nv.constant0._Z23attention_value_kernel1PfS_S_iiii,"a",@progbits
	.sectionflags	@""
	.align	4
.nv.constant0._Z23attention_value_kernel1PfS_S_iiii:
	.zero		936


//--------------------- .nv.constant0._Z25attention_softmax_kernel1PfS_iii --------------------------
	.section	.nv.constant0._Z25attention_softmax_kernel1PfS_iii,"a",@progbits
	.sectionflags	@""
	.align	4
.nv.constant0._Z25attention_softmax_kernel1PfS_iii:
	.zero		924


//--------------------- .nv.constant0._Z27attention_query_key_kernel1PfS_iiii --------------------------
	.section	.nv.constant0._Z27attention_query_key_kernel1PfS_iiii,"a",@progbits
	.sectionflags	@""
	.align	4
.nv.constant0._Z27attention_query_key_kernel1PfS_iiii:
	.zero		928


//--------------------- SYMBOLS --------------------------

	.type		.nv.reservedSmem.offset0,@object
	.size		.nv.reservedSmem.offset0,0x4
	.type		.nv.reservedSmem.cap,@object
	.size		.nv.reservedSmem.cap,0x4
